// auto-generated by cutlass_sweep.sparse_gemm — config: {"arch": "sm_90", "cluster_m": 1, "cluster_n": 2, "dtype": "fp16", "tile_k": 128, "tile_m": 256, "tile_n": 128}
#include "cutlass/cutlass.h"
#include "cutlass/gemm/collective/collective_builder.hpp"
#include "cutlass/gemm/device/gemm_universal_adapter.h"
#include "cutlass/gemm/kernel/gemm_universal.hpp"
#include "cutlass/epilogue/collective/collective_builder.hpp"

using Elem = cutlass::half_t;
using Acc  = float;
using TileShape    = cute::Shape<cute::_256, cute::_128, cute::_128>;
using ClusterShape = cute::Shape<cute::_1, cute::_2, cute::_1>;

using CollectiveEpilogue = typename cutlass::epilogue::collective::CollectiveBuilder<
    cutlass::arch::Sm90, cutlass::arch::OpClassSparseTensorOp,
    TileShape, ClusterShape,
    cutlass::epilogue::collective::EpilogueTileAuto,
    Acc, Acc,
    Acc, cutlass::layout::ColumnMajor, 128 / cutlass::sizeof_bits<Acc>::value,
    Acc, cutlass::layout::ColumnMajor, 128 / cutlass::sizeof_bits<Acc>::value,
    cutlass::epilogue::collective::EpilogueScheduleAuto
  >::CollectiveOp;

using CollectiveMainloop = typename cutlass::gemm::collective::CollectiveBuilder<
    cutlass::arch::Sm90, cutlass::arch::OpClassSparseTensorOp,
    Elem, cutlass::layout::RowMajor, 128 / cutlass::sizeof_bits<Elem>::value,
    Elem, cutlass::layout::ColumnMajor, 128 / cutlass::sizeof_bits<Elem>::value,
    Acc,
    TileShape, ClusterShape,
    cutlass::gemm::collective::StageCountAutoCarveout<static_cast<int>(sizeof(typename CollectiveEpilogue::SharedStorage))>,
    cutlass::gemm::collective::KernelScheduleAuto
  >::CollectiveOp;

using GemmKernel = cutlass::gemm::kernel::GemmUniversal<
    cute::Shape<int,int,int,int>,
    CollectiveMainloop,
    CollectiveEpilogue
>;
using Gemm = cutlass::gemm::device::GemmUniversalAdapter<GemmKernel>;

auto* _anchor = &cutlass::device_kernel<GemmKernel>;


// ===== COMPILED SASS (sm_90a) =====

	.target	sm_90a

	.elftype	@"ET_EXEC"


//--------------------- .note.nv.tkinfo           --------------------------
	.section	.note.nv.tkinfo,"",@"SHT_NOTE"
	.sectionflags	@"SHF_NOTE_NV_TKINFO"
	.tkinfo
        /*0018*/ 	.word	0x00000002
        /*0030*/ 	.string	""
        /*0030*/ 	.string	"ptxas"
        /*0030*/ 	.string	"Cuda compilation tools, release 13.0, V13.0.88"
        /*0030*/ 	.string	"Build cuda_13.0.r13.0/compiler.36424714_0"
        /*0030*/ 	.string	"-arch sm_90a -m 64 "



//--------------------- .note.nv.cuinfo           --------------------------
	.section	.note.nv.cuinfo,"",@"SHT_NOTE"
	.sectionflags	@"SHF_NOTE_NV_CUINFO"
        /*0018*/ 	.short	0x0002
        /*001a*/ 	.short	0x005a
        /*001c*/ 	.short	0x0082
	.zero		2


//--------------------- .nv.info                  --------------------------
	.section	.nv.info,"",@"SHT_CUDA_INFO"
	.align	4


	//----- nvinfo : EIATTR_REGCOUNT
	.align		4
        /*0000*/ 	.byte	0x04, 0x2f
        /*0002*/ 	.short	(.L_12 - .L_11)
	.align		4
.L_11:
        /*0004*/ 	.word	index@(_ZN7cutlass13device_kernelINS_4gemm6kernel13GemmUniversalIN4cute5tupleIJiiiiEEENS1_10collective13CollectiveMmaINS1_40MainloopSm90TmaGmmaWarpSpecializedSparseILi3ENS5_IJNS4_1CILi1EEENSA_ILi2EEESB_EEENS1_35KernelTmaWarpSpecializedCooperativeEEENS5_IJNSA_ILi256EEENSA_ILi128EEESH_EEENS_6half_tENS5_IJNS4_6LayoutINS5_IJiNS5_IJSC_iEEEiEEENS5_IJlNS5_IJSB_SC_EEElEEEEENSK_INS5_IJNS5_IJNS5_IJNSA_ILi8EEESC_NSA_ILi4EEEEEEiEEENS5_IJNS5_IJNSA_ILi16EEESC_SR_EEEiEEEiEEENS5_IJNS5_IJNS5_IJSH_SU_NSA_ILi2048EEEEEENSA_ILi8192EEEEEENS5_IJNS5_IJSB_NSA_ILi1024EEENSA_ILi32EEEEEElEEElEEEEEEEESJ_NS5_IJlSB_lEEENS4_8TiledMMAINS4_8MMA_AtomIJNS4_4SM904GMMA6SPARSE27GMMA_64x128x32_F32F16F16_SSILNS1D_5MajorE0ELS1G_0ELNS1D_7ScaleInE1ELS1H_1ELNS1D_9SparseSelE0EEEEEENSK_INS5_IJSC_SB_SB_EEENS5_IJSB_NSA_ILi0EEES1M_EEEEENS5_IJNS4_10UnderscoreES1P_S1P_EEEEENS4_23SM90_TMA_LOAD_MULTICASTENS4_14ComposedLayoutINS4_7SwizzleILi3ELi4ELi3EEENS4_25smem_sparse_ptr_flag_bitsILi2ELi16EEENSK_INS5_IJNS5_IJSB_SQ_EEENS5_IJSC_NSA_ILi64EEEEEEEEENS5_IJNS5_IJS1M_SH_EEESN_EEEEEEEvNS4_8identityENS4_13SM90_TMA_LOADENS1T_IS1V_NS4_18smem_ptr_flag_bitsILi16EEENSK_INS5_IJSQ_S1Z_EEENS5_IJS1Z_SB_EEEEEEEvS26_EENS_8epilogue10collective6detail29Sm90TmaWarpSpecializedAdapterINS2G_15DefaultEpilogueIfNS5_IJSB_llEEES2K_NS2F_6thread17LinearCombinationIfLi1EffLNS2L_9ScaleType4KindE0ELNS_15FloatRoundStyleE2EfEENS1_15EpilogueDefaultEEEEEvvEEEEvNT_6ParamsE)
        /*0008*/ 	.word	0x000000a8


	//----- nvinfo : EIATTR_FRAME_SIZE
	.align		4
.L_12:
        /*000c*/ 	.byte	0x04, 0x11
        /*000e*/ 	.short	(.L_14 - .L_13)
	.align		4
.L_13:
        /*0010*/ 	.word	index@(_ZN7cutlass13device_kernelINS_4gemm6kernel13GemmUniversalIN4cute5tupleIJiiiiEEENS1_10collective13CollectiveMmaINS1_40MainloopSm90TmaGmmaWarpSpecializedSparseILi3ENS5_IJNS4_1CILi1EEENSA_ILi2EEESB_EEENS1_35KernelTmaWarpSpecializedCooperativeEEENS5_IJNSA_ILi256EEENSA_ILi128EEESH_EEENS_6half_tENS5_IJNS4_6LayoutINS5_IJiNS5_IJSC_iEEEiEEENS5_IJlNS5_IJSB_SC_EEElEEEEENSK_INS5_IJNS5_IJNS5_IJNSA_ILi8EEESC_NSA_ILi4EEEEEEiEEENS5_IJNS5_IJNSA_ILi16EEESC_SR_EEEiEEEiEEENS5_IJNS5_IJNS5_IJSH_SU_NSA_ILi2048EEEEEENSA_ILi8192EEEEEENS5_IJNS5_IJSB_NSA_ILi1024EEENSA_ILi32EEEEEElEEElEEEEEEEESJ_NS5_IJlSB_lEEENS4_8TiledMMAINS4_8MMA_AtomIJNS4_4SM904GMMA6SPARSE27GMMA_64x128x32_F32F16F16_SSILNS1D_5MajorE0ELS1G_0ELNS1D_7ScaleInE1ELS1H_1ELNS1D_9SparseSelE0EEEEEENSK_INS5_IJSC_SB_SB_EEENS5_IJSB_NSA_ILi0EEES1M_EEEEENS5_IJNS4_10UnderscoreES1P_S1P_EEEEENS4_23SM90_TMA_LOAD_MULTICASTENS4_14ComposedLayoutINS4_7SwizzleILi3ELi4ELi3EEENS4_25smem_sparse_ptr_flag_bitsILi2ELi16EEENSK_INS5_IJNS5_IJSB_SQ_EEENS5_IJSC_NSA_ILi64EEEEEEEEENS5_IJNS5_IJS1M_SH_EEESN_EEEEEEEvNS4_8identityENS4_13SM90_TMA_LOADENS1T_IS1V_NS4_18smem_ptr_flag_bitsILi16EEENSK_INS5_IJSQ_S1Z_EEENS5_IJS1Z_SB_EEEEEEEvS26_EENS_8epilogue10collective6detail29Sm90TmaWarpSpecializedAdapterINS2G_15DefaultEpilogueIfNS5_IJSB_llEEES2K_NS2F_6thread17LinearCombinationIfLi1EffLNS2L_9ScaleType4KindE0ELNS_15FloatRoundStyleE2EfEENS1_15EpilogueDefaultEEEEEvvEEEEvNT_6ParamsE)
        /*0014*/ 	.word	0x00000000


	//----- nvinfo : EIATTR_MIN_STACK_SIZE
	.align		4
.L_14:
        /*0018*/ 	.byte	0x04, 0x12
        /*001a*/ 	.short	(.L_16 - .L_15)
	.align		4
.L_15:
        /*001c*/ 	.word	index@(_ZN7cutlass13device_kernelINS_4gemm6kernel13GemmUniversalIN4cute5tupleIJiiiiEEENS1_10collective13CollectiveMmaINS1_40MainloopSm90TmaGmmaWarpSpecializedSparseILi3ENS5_IJNS4_1CILi1EEENSA_ILi2EEESB_EEENS1_35KernelTmaWarpSpecializedCooperativeEEENS5_IJNSA_ILi256EEENSA_ILi128EEESH_EEENS_6half_tENS5_IJNS4_6LayoutINS5_IJiNS5_IJSC_iEEEiEEENS5_IJlNS5_IJSB_SC_EEElEEEEENSK_INS5_IJNS5_IJNS5_IJNSA_ILi8EEESC_NSA_ILi4EEEEEEiEEENS5_IJNS5_IJNSA_ILi16EEESC_SR_EEEiEEEiEEENS5_IJNS5_IJNS5_IJSH_SU_NSA_ILi2048EEEEEENSA_ILi8192EEEEEENS5_IJNS5_IJSB_NSA_ILi1024EEENSA_ILi32EEEEEElEEElEEEEEEEESJ_NS5_IJlSB_lEEENS4_8TiledMMAINS4_8MMA_AtomIJNS4_4SM904GMMA6SPARSE27GMMA_64x128x32_F32F16F16_SSILNS1D_5MajorE0ELS1G_0ELNS1D_7ScaleInE1ELS1H_1ELNS1D_9SparseSelE0EEEEEENSK_INS5_IJSC_SB_SB_EEENS5_IJSB_NSA_ILi0EEES1M_EEEEENS5_IJNS4_10UnderscoreES1P_S1P_EEEEENS4_23SM90_TMA_LOAD_MULTICASTENS4_14ComposedLayoutINS4_7SwizzleILi3ELi4ELi3EEENS4_25smem_sparse_ptr_flag_bitsILi2ELi16EEENSK_INS5_IJNS5_IJSB_SQ_EEENS5_IJSC_NSA_ILi64EEEEEEEEENS5_IJNS5_IJS1M_SH_EEESN_EEEEEEEvNS4_8identityENS4_13SM90_TMA_LOADENS1T_IS1V_NS4_18smem_ptr_flag_bitsILi16EEENSK_INS5_IJSQ_S1Z_EEENS5_IJS1Z_SB_EEEEEEEvS26_EENS_8epilogue10collective6detail29Sm90TmaWarpSpecializedAdapterINS2G_15DefaultEpilogueIfNS5_IJSB_llEEES2K_NS2F_6thread17LinearCombinationIfLi1EffLNS2L_9ScaleType4KindE0ELNS_15FloatRoundStyleE2EfEENS1_15EpilogueDefaultEEEEEvvEEEEvNT_6ParamsE)
        /*0020*/ 	.word	0x00000000
.L_16:


//--------------------- .nv.compat                --------------------------
	.section	.nv.compat,"",@"SHT_CUDA_COMPAT_INFO"
	.align	4
        /*0000*/ 	.byte	0x02, 0x09, 0x01, 0x00, 0x02, 0x02, 0x04, 0x00, 0x02, 0x05, 0x05, 0x00, 0x03, 0x07, 0x01, 0x01
        /*0010*/ 	.byte	0x02, 0x03, 0x01, 0x00, 0x02, 0x06, 0x01, 0x00, 0x04, 0x0b, 0x08, 0x00, 0x00, 0x00, 0x00, 0x00
        /*0020*/ 	.byte	0x00, 0x00, 0x00, 0x00


//--------------------- .nv.info._ZN7cutlass13device_kernelINS_4gemm6kernel13GemmUniversalIN4cute5tupleIJiiiiEEENS1_10collective13CollectiveMmaINS1_40MainloopSm90TmaGmmaWarpSpecializedSparseILi3ENS5_IJNS4_1CILi1EEENSA_ILi2EEESB_EEENS1_35KernelTmaWarpSpecializedCooperativeEEENS5_IJNSA_ILi256EEENSA_ILi128EEESH_EEENS_6half_tENS5_IJNS4_6LayoutINS5_IJiNS5_IJSC_iEEEiEEENS5_IJlNS5_IJSB_SC_EEElEEEEENSK_INS5_IJNS5_IJNS5_IJNSA_ILi8EEESC_NSA_ILi4EEEEEEiEEENS5_IJNS5_IJNSA_ILi16EEESC_SR_EEEiEEEiEEENS5_IJNS5_IJNS5_IJSH_SU_NSA_ILi2048EEEEEENSA_ILi8192EEEEEENS5_IJNS5_IJSB_NSA_ILi1024EEENSA_ILi32EEEEEElEEElEEEEEEEESJ_NS5_IJlSB_lEEENS4_8TiledMMAINS4_8MMA_AtomIJNS4_4SM904GMMA6SPARSE27GMMA_64x128x32_F32F16F16_SSILNS1D_5MajorE0ELS1G_0ELNS1D_7ScaleInE1ELS1H_1ELNS1D_9SparseSelE0EEEEEENSK_INS5_IJSC_SB_SB_EEENS5_IJSB_NSA_ILi0EEES1M_EEEEENS5_IJNS4_10UnderscoreES1P_S1P_EEEEENS4_23SM90_TMA_LOAD_MULTICASTENS4_14ComposedLayoutINS4_7SwizzleILi3ELi4ELi3EEENS4_25smem_sparse_ptr_flag_bitsILi2ELi16EEENSK_INS5_IJNS5_IJSB_SQ_EEENS5_IJSC_NSA_ILi64EEEEEEEEENS5_IJNS5_IJS1M_SH_EEESN_EEEEEEEvNS4_8identityENS4_13SM90_TMA_LOADENS1T_IS1V_NS4_18smem_ptr_flag_bitsILi16EEENSK_INS5_IJSQ_S1Z_EEENS5_IJS1Z_SB_EEEEEEEvS26_EENS_8epilogue10collective6detail29Sm90TmaWarpSpecializedAdapterINS2G_15DefaultEpilogueIfNS5_IJSB_llEEES2K_NS2F_6thread17LinearCombinationIfLi1EffLNS2L_9ScaleType4KindE0ELNS_15FloatRoundStyleE2EfEENS1_15EpilogueDefaultEEEEEvvEEEEvNT_6ParamsE --------------------------
	.section	.nv.info._ZN7cutlass13device_kernelINS_4gemm6kernel13GemmUniversalIN4cute5tupleIJiiiiEEENS1_10collective13CollectiveMmaINS1_40MainloopSm90TmaGmmaWarpSpecializedSparseILi3ENS5_IJNS4_1CILi1EEENSA_ILi2EEESB_EEENS1_35KernelTmaWarpSpecializedCooperativeEEENS5_IJNSA_ILi256EEENSA_ILi128EEESH_EEENS_6half_tENS5_IJNS4_6LayoutINS5_IJiNS5_IJSC_iEEEiEEENS5_IJlNS5_IJSB_SC_EEElEEEEENSK_INS5_IJNS5_IJNS5_IJNSA_ILi8EEESC_NSA_ILi4EEEEEEiEEENS5_IJNS5_IJNSA_ILi16EEESC_SR_EEEiEEEiEEENS5_IJNS5_IJNS5_IJSH_SU_NSA_ILi2048EEEEEENSA_ILi8192EEEEEENS5_IJNS5_IJSB_NSA_ILi1024EEENSA_ILi32EEEEEElEEElEEEEEEEESJ_NS5_IJlSB_lEEENS4_8TiledMMAINS4_8MMA_AtomIJNS4_4SM904GMMA6SPARSE27GMMA_64x128x32_F32F16F16_SSILNS1D_5MajorE0ELS1G_0ELNS1D_7ScaleInE1ELS1H_1ELNS1D_9SparseSelE0EEEEEENSK_INS5_IJSC_SB_SB_EEENS5_IJSB_NSA_ILi0EEES1M_EEEEENS5_IJNS4_10UnderscoreES1P_S1P_EEEEENS4_23SM90_TMA_LOAD_MULTICASTENS4_14ComposedLayoutINS4_7SwizzleILi3ELi4ELi3EEENS4_25smem_sparse_ptr_flag_bitsILi2ELi16EEENSK_INS5_IJNS5_IJSB_SQ_EEENS5_IJSC_NSA_ILi64EEEEEEEEENS5_IJNS5_IJS1M_SH_EEESN_EEEEEEEvNS4_8identityENS4_13SM90_TMA_LOADENS1T_IS1V_NS4_18smem_ptr_flag_bitsILi16EEENSK_INS5_IJSQ_S1Z_EEENS5_IJS1Z_SB_EEEEEEEvS26_EENS_8epilogue10collective6detail29Sm90TmaWarpSpecializedAdapterINS2G_15DefaultEpilogueIfNS5_IJSB_llEEES2K_NS2F_6thread17LinearCombinationIfLi1EffLNS2L_9ScaleType4KindE0ELNS_15FloatRoundStyleE2EfEENS1_15EpilogueDefaultEEEEEvvEEEEvNT_6ParamsE,"",@"SHT_CUDA_INFO"
	.sectionflags	@""
	.align	4


	//----- nvinfo : EIATTR_CUDA_API_VERSION
	.align		4
        /*0000*/ 	.byte	0x04, 0x37
        /*0002*/ 	.short	(.L_18 - .L_17)
.L_17:
        /*0004*/ 	.word	0x00000082


	//----- nvinfo : EIATTR_KPARAM_INFO
	.align		4
.L_18:
        /*0008*/ 	.byte	0x04, 0x17
        /*000a*/ 	.short	(.L_20 - .L_19)
.L_19:
        /*000c*/ 	.word	0x00000000
        /*0010*/ 	.short	0x0000
        /*0012*/ 	.short	0x0070
        /*0014*/ 	.byte	0x00, 0xf0, 0x01, 0x14


	//----- nvinfo : EIATTR_SPARSE_MMA_MASK
	.align		4
.L_20:
        /*0018*/ 	.byte	0x03, 0x50
        /*001a*/ 	.short	0x0002


	//----- nvinfo : EIATTR_MAXREG_COUNT
	.align		4
        /*001c*/ 	.byte	0x03, 0x1b
        /*001e*/ 	.short	0x00a8


	//----- nvinfo : EIATTR_NUM_BARRIERS
	.align		4
        /*0020*/ 	.byte	0x02, 0x4c
        /*0022*/ 	.byte	0x01
	.zero		1


	//----- nvinfo : EIATTR_MERCURY_ISA_VERSION
	.align		4
        /*0024*/ 	.byte	0x03, 0x5f
        /*0026*/ 	.short	0x0101


	//----- nvinfo : EIATTR_INT_WARP_WIDE_INSTR_OFFSETS
	.align		4
        /*0028*/ 	.byte	0x04, 0x31
        /*002a*/ 	.short	(.L_22 - .L_21)


	//   ....[0]....
.L_21:
        /*002c*/ 	.word	0x000004a0


	//   ....[1]....
        /*0030*/ 	.word	0x000004c0


	//   ....[2]....
        /*0034*/ 	.word	0x00000650


	//----- nvinfo : EIATTR_COOP_GROUP_MASK_REGIDS
	.align		4
.L_22:
        /*0038*/ 	.byte	0x04, 0x29
        /*003a*/ 	.short	(.L_24 - .L_23)


	//   ....[0]....
.L_23:
        /*003c*/ 	.word	0xffffffff


	//   ....[1]....
        /*0040*/ 	.word	0xffffffff


	//   ....[2]....
        /*0044*/ 	.word	0xffffffff


	//   ....[3]....
        /*0048*/ 	.word	0xffffffff


	//   ....[4]....
        /*004c*/ 	.word	0xffffffff


	//   ....[5]....
        /*0050*/ 	.word	0xffffffff


	//----- nvinfo : EIATTR_COOP_GROUP_INSTR_OFFSETS
	.align		4
.L_24:
        /*0054*/ 	.byte	0x04, 0x28
        /*0056*/ 	.short	(.L_26 - .L_25)


	//   ....[0]....
.L_25:
        /*0058*/ 	.word	0x00000060


	//   ....[1]....
        /*005c*/ 	.word	0x00000070


	//   ....[2]....
        /*0060*/ 	.word	0x00000160


	//   ....[3]....
        /*0064*/ 	.word	0x000002d0


	//   ....[4]....
        /*0068*/ 	.word	0x00000780


	//   ....[5]....
        /*006c*/ 	.word	0x00001200


	//----- nvinfo : EIATTR_REG_RECONFIG
	.align		4
.L_26:
        /*0070*/ 	.byte	0x01, 0x54
	.zero		2


	//----- nvinfo : EIATTR_MBARRIER_INSTR_OFFSETS
	.align		4
        /*0074*/ 	.byte	0x04, 0x39
        /*0076*/ 	.short	(.L_28 - .L_27)


	//   ....[0]....
.L_27:
        /*0078*/ 	.word	0x00000260
        /*007c*/ 	.word	0x000000ff
        /*0080*/ 	.word	0x00000000
        /*0084*/ 	.short	0x0100
        /*0086*/ 	.byte	0x08
	.zero		1


	//   ....[1]....
        /*0088*/ 	.word	0x00000270
        /*008c*/ 	.word	0x000000ff
        /*0090*/ 	.word	0x00000018
        /*0094*/ 	.short	0x0100
        /*0096*/ 	.byte	0x08
	.zero		1


	//   ....[2]....
        /*0098*/ 	.word	0x00000280
        /*009c*/ 	.word	0x000000ff
        /*00a0*/ 	.word	0x00000008
        /*00a4*/ 	.short	0x0100
        /*00a6*/ 	.byte	0x08
	.zero		1


	//   ....[3]....
        /*00a8*/ 	.word	0x00000290
        /*00ac*/ 	.word	0x000000ff
        /*00b0*/ 	.word	0x00000020
        /*00b4*/ 	.short	0x0100
        /*00b6*/ 	.byte	0x08
	.zero		1


	//   ....[4]....
        /*00b8*/ 	.word	0x000002a0
        /*00bc*/ 	.word	0x000000ff
        /*00c0*/ 	.word	0x00000010
        /*00c4*/ 	.short	0x0100
        /*00c6*/ 	.byte	0x08
	.zero		1


	//   ....[5]....
        /*00c8*/ 	.word	0x000002b0
        /*00cc*/ 	.word	0x000000ff
        /*00d0*/ 	.word	0x00000028
        /*00d4*/ 	.short	0x0100
        /*00d6*/ 	.byte	0x08
	.zero		1


	//   ....[6]....
        /*00d8*/ 	.word	0x000006e0
        /*00dc*/ 	.word	0x000000ff
        /*00e0*/ 	.word	0x00000040
        /*00e4*/ 	.short	0x0100
        /*00e6*/ 	.byte	0x06
	.zero		1


	//   ....[7]....
        /*00e8*/ 	.word	0x00000730
        /*00ec*/ 	.word	0x000000ff
        /*00f0*/ 	.word	0x00000048
        /*00f4*/ 	.short	0x0100
        /*00f6*/ 	.byte	0x06
	.zero		1


	//   ....[8]....
        /*00f8*/ 	.word	0x00001740
        /*00fc*/ 	.word	0x000000ff
        /*0100*/ 	.word	0x00000000
        /*0104*/ 	.short	0x010a
        /*0106*/ 	.byte	0x09
	.zero		1


	//   ....[9]....
        /*0108*/ 	.word	0x00001810
        /*010c*/ 	.word	0x000000ff
        /*0110*/ 	.word	0x00000000
        /*0114*/ 	.short	0x010a
        /*0116*/ 	.byte	0x09
	.zero		1


	//   ....[10]....
        /*0118*/ 	.word	0x00001b40
        /*011c*/ 	.word	0x0000000d
        /*0120*/ 	.word	0x00000000
        /*0124*/ 	.short	0x0101
        /*0126*/ 	.byte	0x3f
	.zero		1


	//   ....[11]....
        /*0128*/ 	.word	0x0000b130
        /*012c*/ 	.word	0x00000018
        /*0130*/ 	.word	0x00000018
        /*0134*/ 	.short	0x010a
        /*0136*/ 	.byte	0x3f
	.zero		1


	//   ....[12]....
        /*0138*/ 	.word	0x0000b5e0
        /*013c*/ 	.word	0x00000008
        /*0140*/ 	.word	0x00000048
        /*0144*/ 	.short	0x0101
        /*0146*/ 	.byte	0x3f
	.zero		1


	//   ....[13]....
        /*0148*/ 	.word	0x0000bd10
        /*014c*/ 	.word	0x00000007
        /*0150*/ 	.word	0x00000000
        /*0154*/ 	.short	0x010a
        /*0156*/ 	.byte	0x3f
	.zero		1


	//   ....[14]....
        /*0158*/ 	.word	0x0000bd90
        /*015c*/ 	.word	0x00000009
        /*0160*/ 	.word	0x00000000
        /*0164*/ 	.short	0x010a
        /*0166*/ 	.byte	0x3f
	.zero		1


	//   ....[15]....
        /*0168*/ 	.word	0x0000be20
        /*016c*/ 	.word	0x00000003
        /*0170*/ 	.word	0x00000000
        /*0174*/ 	.short	0x010a
        /*0176*/ 	.byte	0x3f
	.zero		1


	//   ....[16]....
        /*0178*/ 	.word	0x0000be90
        /*017c*/ 	.word	0x0000000d
        /*0180*/ 	.word	0x00000000
        /*0184*/ 	.short	0x010a
        /*0186*/ 	.byte	0x3f
	.zero		1


	//   ....[17]....
        /*0188*/ 	.word	0x0000bf60
        /*018c*/ 	.word	0x00000018
        /*0190*/ 	.word	0x00000018
        /*0194*/ 	.short	0x010a
        /*0196*/ 	.byte	0x3f
	.zero		1


	//   ....[18]....
        /*0198*/ 	.word	0x0000c030
        /*019c*/ 	.word	0x00000007
        /*01a0*/ 	.word	0x00000000
        /*01a4*/ 	.short	0x010a
        /*01a6*/ 	.byte	0x3f
	.zero		1


	//   ....[19]....
        /*01a8*/ 	.word	0x0000c080
        /*01ac*/ 	.word	0x00000009
        /*01b0*/ 	.word	0x00000000
        /*01b4*/ 	.short	0x010a
        /*01b6*/ 	.byte	0x3f
	.zero		1


	//----- nvinfo : EIATTR_NUM_MBARRIERS
	.align		4
.L_28:
        /*01b8*/ 	.byte	0x03, 0x38
        /*01ba*/ 	.short	0x0008


	//----- nvinfo : EIATTR_EXIT_INSTR_OFFSETS
	.align		4
        /*01bc*/ 	.byte	0x04, 0x1c
        /*01be*/ 	.short	(.L_30 - .L_29)


	//   ....[0]....
.L_29:
        /*01c0*/ 	.word	0x000008e0


	//   ....[1]....
        /*01c4*/ 	.word	0x000010d0


	//   ....[2]....
        /*01c8*/ 	.word	0x0000a7f0


	//   ....[3]....
        /*01cc*/ 	.word	0x0000ad30


	//   ....[4]....
        /*01d0*/ 	.word	0x0000be70


	//----- nvinfo : EIATTR_MAX_THREADS
	.align		4
.L_30:
        /*01d4*/ 	.byte	0x04, 0x05
        /*01d6*/ 	.short	(.L_32 - .L_31)
.L_31:
        /*01d8*/ 	.word	0x00000180
        /*01dc*/ 	.word	0x00000001
        /*01e0*/ 	.word	0x00000001


	//----- nvinfo : EIATTR_CRS_STACK_SIZE
	.align		4
.L_32:
        /*01e4*/ 	.byte	0x04, 0x1e
        /*01e6*/ 	.short	(.L_34 - .L_33)
.L_33:
        /*01e8*/ 	.word	0x00000000


	//----- nvinfo : EIATTR_CBANK_PARAM_SIZE
	.align		4
.L_34:
        /*01ec*/ 	.byte	0x03, 0x19
        /*01ee*/ 	.short	0x0570


	//----- nvinfo : EIATTR_PARAM_CBANK
	.align		4
        /*01f0*/ 	.byte	0x04, 0x0a
        /*01f2*/ 	.short	(.L_36 - .L_35)
	.align		4
.L_35:
        /*01f4*/ 	.word	index@(.nv.constant0._ZN7cutlass13device_kernelINS_4gemm6kernel13GemmUniversalIN4cute5tupleIJiiiiEEENS1_10collective13CollectiveMmaINS1_40MainloopSm90TmaGmmaWarpSpecializedSparseILi3ENS5_IJNS4_1CILi1EEENSA_ILi2EEESB_EEENS1_35KernelTmaWarpSpecializedCooperativeEEENS5_IJNSA_ILi256EEENSA_ILi128EEESH_EEENS_6half_tENS5_IJNS4_6LayoutINS5_IJiNS5_IJSC_iEEEiEEENS5_IJlNS5_IJSB_SC_EEElEEEEENSK_INS5_IJNS5_IJNS5_IJNSA_ILi8EEESC_NSA_ILi4EEEEEEiEEENS5_IJNS5_IJNSA_ILi16EEESC_SR_EEEiEEEiEEENS5_IJNS5_IJNS5_IJSH_SU_NSA_ILi2048EEEEEENSA_ILi8192EEEEEENS5_IJNS5_IJSB_NSA_ILi1024EEENSA_ILi32EEEEEElEEElEEEEEEEESJ_NS5_IJlSB_lEEENS4_8TiledMMAINS4_8MMA_AtomIJNS4_4SM904GMMA6SPARSE27GMMA_64x128x32_F32F16F16_SSILNS1D_5MajorE0ELS1G_0ELNS1D_7ScaleInE1ELS1H_1ELNS1D_9SparseSelE0EEEEEENSK_INS5_IJSC_SB_SB_EEENS5_IJSB_NSA_ILi0EEES1M_EEEEENS5_IJNS4_10UnderscoreES1P_S1P_EEEEENS4_23SM90_TMA_LOAD_MULTICASTENS4_14ComposedLayoutINS4_7SwizzleILi3ELi4ELi3EEENS4_25smem_sparse_ptr_flag_bitsILi2ELi16EEENSK_INS5_IJNS5_IJSB_SQ_EEENS5_IJSC_NSA_ILi64EEEEEEEEENS5_IJNS5_IJS1M_SH_EEESN_EEEEEEEvNS4_8identityENS4_13SM90_TMA_LOADENS1T_IS1V_NS4_18smem_ptr_flag_bitsILi16EEENSK_INS5_IJSQ_S1Z_EEENS5_IJS1Z_SB_EEEEEEEvS26_EENS_8epilogue10collective6detail29Sm90TmaWarpSpecializedAdapterINS2G_15DefaultEpilogueIfNS5_IJSB_llEEES2K_NS2F_6thread17LinearCombinationIfLi1EffLNS2L_9ScaleType4KindE0ELNS_15FloatRoundStyleE2EfEENS1_15EpilogueDefaultEEEEEvvEEEEvNT_6ParamsE)
        /*01f8*/ 	.short	0x0210
        /*01fa*/ 	.short	0x0570


	//----- nvinfo : EIATTR_SW_WAR
	.align		4
.L_36:
        /*01fc*/ 	.byte	0x04, 0x36
        /*01fe*/ 	.short	(.L_38 - .L_37)
.L_37:
        /*0200*/ 	.word	0x00000008
.L_38:


//--------------------- .nv.callgraph             --------------------------
	.section	.nv.callgraph,"",@"SHT_CUDA_CALLGRAPH"
	.align	4
	.sectionentsize	8
	.align		4
        /*0000*/ 	.word	0x00000000
	.align		4
        /*0004*/ 	.word	0xffffffff
	.align		4
        /*0008*/ 	.word	0x00000000
	.align		4
        /*000c*/ 	.word	0xfffffffe
	.align		4
        /*0010*/ 	.word	0x00000000
	.align		4
        /*0014*/ 	.word	0xfffffffd
	.align		4
        /*0018*/ 	.word	0x00000000
	.align		4
        /*001c*/ 	.word	0xfffffffc


//--------------------- .nv.constant4             --------------------------
	.section	.nv.constant4,"a",@progbits
	.align	8
	.align		8
.nv.constant4:
        /*0000*/ 	.dword	_ZN39_INTERNAL_f820cdf3_4_k_cu_cbf5c157_27954cuda3std3__45__cpo5beginE
	.align		8
        /*0008*/ 	.dword	_ZN39_INTERNAL_f820cdf3_4_k_cu_cbf5c157_27954cuda3std3__45__cpo3endE
	.align		8
        /*0010*/ 	.dword	_ZN39_INTERNAL_f820cdf3_4_k_cu_cbf5c157_27954cuda3std3__45__cpo6cbeginE
	.align		8
        /*0018*/ 	.dword	_ZN39_INTERNAL_f820cdf3_4_k_cu_cbf5c157_27954cuda3std3__45__cpo4cendE
	.align		8
        /*0020*/ 	.dword	_ZN39_INTERNAL_f820cdf3_4_k_cu_cbf5c157_27954cuda3std3__441_GLOBAL__N__f820cdf3_4_k_cu_cbf5c157_27956ignoreE
	.align		8
        /*0028*/ 	.dword	_ZN39_INTERNAL_f820cdf3_4_k_cu_cbf5c157_27954cuda3std3__419piecewise_constructE
	.align		8
        /*0030*/ 	.dword	_ZN39_INTERNAL_f820cdf3_4_k_cu_cbf5c157_27954cuda3std3__48in_placeE
	.align		8
        /*0038*/ 	.dword	_ZN39_INTERNAL_f820cdf3_4_k_cu_cbf5c157_27954cuda3std6ranges3__45__cpo4swapE
	.align		8
        /*0040*/ 	.dword	_ZN39_INTERNAL_f820cdf3_4_k_cu_cbf5c157_27954cuda3std6ranges3__45__cpo9iter_moveE
	.align		8
        /*0048*/ 	.dword	_ZN39_INTERNAL_f820cdf3_4_k_cu_cbf5c157_27954cute7productE
	.align		8
        /*0050*/ 	.dword	_ZN39_INTERNAL_f820cdf3_4_k_cu_cbf5c157_27954cute1_E


//--------------------- .text._ZN7cutlass13device_kernelINS_4gemm6kernel13GemmUniversalIN4cute5tupleIJiiiiEEENS1_10collective13CollectiveMmaINS1_40MainloopSm90TmaGmmaWarpSpecializedSparseILi3ENS5_IJNS4_1CILi1EEENSA_ILi2EEESB_EEENS1_35KernelTmaWarpSpecializedCooperativeEEENS5_IJNSA_ILi256EEENSA_ILi128EEESH_EEENS_6half_tENS5_IJNS4_6LayoutINS5_IJiNS5_IJSC_iEEEiEEENS5_IJlNS5_IJSB_SC_EEElEEEEENSK_INS5_IJNS5_IJNS5_IJNSA_ILi8EEESC_NSA_ILi4EEEEEEiEEENS5_IJNS5_IJNSA_ILi16EEESC_SR_EEEiEEEiEEENS5_IJNS5_IJNS5_IJSH_SU_NSA_ILi2048EEEEEENSA_ILi8192EEEEEENS5_IJNS5_IJSB_NSA_ILi1024EEENSA_ILi32EEEEEElEEElEEEEEEEESJ_NS5_IJlSB_lEEENS4_8TiledMMAINS4_8MMA_AtomIJNS4_4SM904GMMA6SPARSE27GMMA_64x128x32_F32F16F16_SSILNS1D_5MajorE0ELS1G_0ELNS1D_7ScaleInE1ELS1H_1ELNS1D_9SparseSelE0EEEEEENSK_INS5_IJSC_SB_SB_EEENS5_IJSB_NSA_ILi0EEES1M_EEEEENS5_IJNS4_10UnderscoreES1P_S1P_EEEEENS4_23SM90_TMA_LOAD_MULTICASTENS4_14ComposedLayoutINS4_7SwizzleILi3ELi4ELi3EEENS4_25smem_sparse_ptr_flag_bitsILi2ELi16EEENSK_INS5_IJNS5_IJSB_SQ_EEENS5_IJSC_NSA_ILi64EEEEEEEEENS5_IJNS5_IJS1M_SH_EEESN_EEEEEEEvNS4_8identityENS4_13SM90_TMA_LOADENS1T_IS1V_NS4_18smem_ptr_flag_bitsILi16EEENSK_INS5_IJSQ_S1Z_EEENS5_IJS1Z_SB_EEEEEEEvS26_EENS_8epilogue10collective6detail29Sm90TmaWarpSpecializedAdapterINS2G_15DefaultEpilogueIfNS5_IJSB_llEEES2K_NS2F_6thread17LinearCombinationIfLi1EffLNS2L_9ScaleType4KindE0ELNS_15FloatRoundStyleE2EfEENS1_15EpilogueDefaultEEEEEvvEEEEvNT_6ParamsE --------------------------
	.section	.text._ZN7cutlass13device_kernelINS_4gemm6kernel13GemmUniversalIN4cute5tupleIJiiiiEEENS1_10collective13CollectiveMmaINS1_40MainloopSm90TmaGmmaWarpSpecializedSparseILi3ENS5_IJNS4_1CILi1EEENSA_ILi2EEESB_EEENS1_35KernelTmaWarpSpecializedCooperativeEEENS5_IJNSA_ILi256EEENSA_ILi128EEESH_EEENS_6half_tENS5_IJNS4_6LayoutINS5_IJiNS5_IJSC_iEEEiEEENS5_IJlNS5_IJSB_SC_EEElEEEEENSK_INS5_IJNS5_IJNS5_IJNSA_ILi8EEESC_NSA_ILi4EEEEEEiEEENS5_IJNS5_IJNSA_ILi16EEESC_SR_EEEiEEEiEEENS5_IJNS5_IJNS5_IJSH_SU_NSA_ILi2048EEEEEENSA_ILi8192EEEEEENS5_IJNS5_IJSB_NSA_ILi1024EEENSA_ILi32EEEEEElEEElEEEEEEEESJ_NS5_IJlSB_lEEENS4_8TiledMMAINS4_8MMA_AtomIJNS4_4SM904GMMA6SPARSE27GMMA_64x128x32_F32F16F16_SSILNS1D_5MajorE0ELS1G_0ELNS1D_7ScaleInE1ELS1H_1ELNS1D_9SparseSelE0EEEEEENSK_INS5_IJSC_SB_SB_EEENS5_IJSB_NSA_ILi0EEES1M_EEEEENS5_IJNS4_10UnderscoreES1P_S1P_EEEEENS4_23SM90_TMA_LOAD_MULTICASTENS4_14ComposedLayoutINS4_7SwizzleILi3ELi4ELi3EEENS4_25smem_sparse_ptr_flag_bitsILi2ELi16EEENSK_INS5_IJNS5_IJSB_SQ_EEENS5_IJSC_NSA_ILi64EEEEEEEEENS5_IJNS5_IJS1M_SH_EEESN_EEEEEEEvNS4_8identityENS4_13SM90_TMA_LOADENS1T_IS1V_NS4_18smem_ptr_flag_bitsILi16EEENSK_INS5_IJSQ_S1Z_EEENS5_IJS1Z_SB_EEEEEEEvS26_EENS_8epilogue10collective6detail29Sm90TmaWarpSpecializedAdapterINS2G_15DefaultEpilogueIfNS5_IJSB_llEEES2K_NS2F_6thread17LinearCombinationIfLi1EffLNS2L_9ScaleType4KindE0ELNS_15FloatRoundStyleE2EfEENS1_15EpilogueDefaultEEEEEvvEEEEvNT_6ParamsE,"ax",@progbits
	.align	128
.text._ZN7cutlass13device_kernelINS_4gemm6kernel13GemmUniversalIN4cute5tupleIJiiiiEEENS1_10collective13CollectiveMmaINS1_40MainloopSm90TmaGmmaWarpSpecializedSparseILi3ENS5_IJNS4_1CILi1EEENSA_ILi2EEESB_EEENS1_35KernelTmaWarpSpecializedCooperativeEEENS5_IJNSA_ILi256EEENSA_ILi128EEESH_EEENS_6half_tENS5_IJNS4_6LayoutINS5_IJiNS5_IJSC_iEEEiEEENS5_IJlNS5_IJSB_SC_EEElEEEEENSK_INS5_IJNS5_IJNS5_IJNSA_ILi8EEESC_NSA_ILi4EEEEEEiEEENS5_IJNS5_IJNSA_ILi16EEESC_SR_EEEiEEEiEEENS5_IJNS5_IJNS5_IJSH_SU_NSA_ILi2048EEEEEENSA_ILi8192EEEEEENS5_IJNS5_IJSB_NSA_ILi1024EEENSA_ILi32EEEEEElEEElEEEEEEEESJ_NS5_IJlSB_lEEENS4_8TiledMMAINS4_8MMA_AtomIJNS4_4SM904GMMA6SPARSE27GMMA_64x128x32_F32F16F16_SSILNS1D_5MajorE0ELS1G_0ELNS1D_7ScaleInE1ELS1H_1ELNS1D_9SparseSelE0EEEEEENSK_INS5_IJSC_SB_SB_EEENS5_IJSB_NSA_ILi0EEES1M_EEEEENS5_IJNS4_10UnderscoreES1P_S1P_EEEEENS4_23SM90_TMA_LOAD_MULTICASTENS4_14ComposedLayoutINS4_7SwizzleILi3ELi4ELi3EEENS4_25smem_sparse_ptr_flag_bitsILi2ELi16EEENSK_INS5_IJNS5_IJSB_SQ_EEENS5_IJSC_NSA_ILi64EEEEEEEEENS5_IJNS5_IJS1M_SH_EEESN_EEEEEEEvNS4_8identityENS4_13SM90_TMA_LOADENS1T_IS1V_NS4_18smem_ptr_flag_bitsILi16EEENSK_INS5_IJSQ_S1Z_EEENS5_IJS1Z_SB_EEEEEEEvS26_EENS_8epilogue10collective6detail29Sm90TmaWarpSpecializedAdapterINS2G_15DefaultEpilogueIfNS5_IJSB_llEEES2K_NS2F_6thread17LinearCombinationIfLi1EffLNS2L_9ScaleType4KindE0ELNS_15FloatRoundStyleE2EfEENS1_15EpilogueDefaultEEEEEvvEEEEvNT_6ParamsE:
        .type           _ZN7cutlass13device_kernelINS_4gemm6kernel13GemmUniversalIN4cute5tupleIJiiiiEEENS1_10collective13CollectiveMmaINS1_40MainloopSm90TmaGmmaWarpSpecializedSparseILi3ENS5_IJNS4_1CILi1EEENSA_ILi2EEESB_EEENS1_35KernelTmaWarpSpecializedCooperativeEEENS5_IJNSA_ILi256EEENSA_ILi128EEESH_EEENS_6half_tENS5_IJNS4_6LayoutINS5_IJiNS5_IJSC_iEEEiEEENS5_IJlNS5_IJSB_SC_EEElEEEEENSK_INS5_IJNS5_IJNS5_IJNSA_ILi8EEESC_NSA_ILi4EEEEEEiEEENS5_IJNS5_IJNSA_ILi16EEESC_SR_EEEiEEEiEEENS5_IJNS5_IJNS5_IJSH_SU_NSA_ILi2048EEEEEENSA_ILi8192EEEEEENS5_IJNS5_IJSB_NSA_ILi1024EEENSA_ILi32EEEEEElEEElEEEEEEEESJ_NS5_IJlSB_lEEENS4_8TiledMMAINS4_8MMA_AtomIJNS4_4SM904GMMA6SPARSE27GMMA_64x128x32_F32F16F16_SSILNS1D_5MajorE0ELS1G_0ELNS1D_7ScaleInE1ELS1H_1ELNS1D_9SparseSelE0EEEEEENSK_INS5_IJSC_SB_SB_EEENS5_IJSB_NSA_ILi0EEES1M_EEEEENS5_IJNS4_10UnderscoreES1P_S1P_EEEEENS4_23SM90_TMA_LOAD_MULTICASTENS4_14ComposedLayoutINS4_7SwizzleILi3ELi4ELi3EEENS4_25smem_sparse_ptr_flag_bitsILi2ELi16EEENSK_INS5_IJNS5_IJSB_SQ_EEENS5_IJSC_NSA_ILi64EEEEEEEEENS5_IJNS5_IJS1M_SH_EEESN_EEEEEEEvNS4_8identityENS4_13SM90_TMA_LOADENS1T_IS1V_NS4_18smem_ptr_flag_bitsILi16EEENSK_INS5_IJSQ_S1Z_EEENS5_IJS1Z_SB_EEEEEEEvS26_EENS_8epilogue10collective6detail29Sm90TmaWarpSpecializedAdapterINS2G_15DefaultEpilogueIfNS5_IJSB_llEEES2K_NS2F_6thread17LinearCombinationIfLi1EffLNS2L_9ScaleType4KindE0ELNS_15FloatRoundStyleE2EfEENS1_15EpilogueDefaultEEEEEvvEEEEvNT_6ParamsE,@function
        .size           _ZN7cutlass13device_kernelINS_4gemm6kernel13GemmUniversalIN4cute5tupleIJiiiiEEENS1_10collective13CollectiveMmaINS1_40MainloopSm90TmaGmmaWarpSpecializedSparseILi3ENS5_IJNS4_1CILi1EEENSA_ILi2EEESB_EEENS1_35KernelTmaWarpSpecializedCooperativeEEENS5_IJNSA_ILi256EEENSA_ILi128EEESH_EEENS_6half_tENS5_IJNS4_6LayoutINS5_IJiNS5_IJSC_iEEEiEEENS5_IJlNS5_IJSB_SC_EEElEEEEENSK_INS5_IJNS5_IJNS5_IJNSA_ILi8EEESC_NSA_ILi4EEEEEEiEEENS5_IJNS5_IJNSA_ILi16EEESC_SR_EEEiEEEiEEENS5_IJNS5_IJNS5_IJSH_SU_NSA_ILi2048EEEEEENSA_ILi8192EEEEEENS5_IJNS5_IJSB_NSA_ILi1024EEENSA_ILi32EEEEEElEEElEEEEEEEESJ_NS5_IJlSB_lEEENS4_8TiledMMAINS4_8MMA_AtomIJNS4_4SM904GMMA6SPARSE27GMMA_64x128x32_F32F16F16_SSILNS1D_5MajorE0ELS1G_0ELNS1D_7ScaleInE1ELS1H_1ELNS1D_9SparseSelE0EEEEEENSK_INS5_IJSC_SB_SB_EEENS5_IJSB_NSA_ILi0EEES1M_EEEEENS5_IJNS4_10UnderscoreES1P_S1P_EEEEENS4_23SM90_TMA_LOAD_MULTICASTENS4_14ComposedLayoutINS4_7SwizzleILi3ELi4ELi3EEENS4_25smem_sparse_ptr_flag_bitsILi2ELi16EEENSK_INS5_IJNS5_IJSB_SQ_EEENS5_IJSC_NSA_ILi64EEEEEEEEENS5_IJNS5_IJS1M_SH_EEESN_EEEEEEEvNS4_8identityENS4_13SM90_TMA_LOADENS1T_IS1V_NS4_18smem_ptr_flag_bitsILi16EEENSK_INS5_IJSQ_S1Z_EEENS5_IJS1Z_SB_EEEEEEEvS26_EENS_8epilogue10collective6detail29Sm90TmaWarpSpecializedAdapterINS2G_15DefaultEpilogueIfNS5_IJSB_llEEES2K_NS2F_6thread17LinearCombinationIfLi1EffLNS2L_9ScaleType4KindE0ELNS_15FloatRoundStyleE2EfEENS1_15EpilogueDefaultEEEEEvvEEEEvNT_6ParamsE,(.L_x_314 - _ZN7cutlass13device_kernelINS_4gemm6kernel13GemmUniversalIN4cute5tupleIJiiiiEEENS1_10collective13CollectiveMmaINS1_40MainloopSm90TmaGmmaWarpSpecializedSparseILi3ENS5_IJNS4_1CILi1EEENSA_ILi2EEESB_EEENS1_35KernelTmaWarpSpecializedCooperativeEEENS5_IJNSA_ILi256EEENSA_ILi128EEESH_EEENS_6half_tENS5_IJNS4_6LayoutINS5_IJiNS5_IJSC_iEEEiEEENS5_IJlNS5_IJSB_SC_EEElEEEEENSK_INS5_IJNS5_IJNS5_IJNSA_ILi8EEESC_NSA_ILi4EEEEEEiEEENS5_IJNS5_IJNSA_ILi16EEESC_SR_EEEiEEEiEEENS5_IJNS5_IJNS5_IJSH_SU_NSA_ILi2048EEEEEENSA_ILi8192EEEEEENS5_IJNS5_IJSB_NSA_ILi1024EEENSA_ILi32EEEEEElEEElEEEEEEEESJ_NS5_IJlSB_lEEENS4_8TiledMMAINS4_8MMA_AtomIJNS4_4SM904GMMA6SPARSE27GMMA_64x128x32_F32F16F16_SSILNS1D_5MajorE0ELS1G_0ELNS1D_7ScaleInE1ELS1H_1ELNS1D_9SparseSelE0EEEEEENSK_INS5_IJSC_SB_SB_EEENS5_IJSB_NSA_ILi0EEES1M_EEEEENS5_IJNS4_10UnderscoreES1P_S1P_EEEEENS4_23SM90_TMA_LOAD_MULTICASTENS4_14ComposedLayoutINS4_7SwizzleILi3ELi4ELi3EEENS4_25smem_sparse_ptr_flag_bitsILi2ELi16EEENSK_INS5_IJNS5_IJSB_SQ_EEENS5_IJSC_NSA_ILi64EEEEEEEEENS5_IJNS5_IJS1M_SH_EEESN_EEEEEEEvNS4_8identityENS4_13SM90_TMA_LOADENS1T_IS1V_NS4_18smem_ptr_flag_bitsILi16EEENSK_INS5_IJSQ_S1Z_EEENS5_IJS1Z_SB_EEEEEEEvS26_EENS_8epilogue10collective6detail29Sm90TmaWarpSpecializedAdapterINS2G_15DefaultEpilogueIfNS5_IJSB_llEEES2K_NS2F_6thread17LinearCombinationIfLi1EffLNS2L_9ScaleType4KindE0ELNS_15FloatRoundStyleE2EfEENS1_15EpilogueDefaultEEEEEvvEEEEvNT_6ParamsE)
        .other          _ZN7cutlass13device_kernelINS_4gemm6kernel13GemmUniversalIN4cute5tupleIJiiiiEEENS1_10collective13CollectiveMmaINS1_40MainloopSm90TmaGmmaWarpSpecializedSparseILi3ENS5_IJNS4_1CILi1EEENSA_ILi2EEESB_EEENS1_35KernelTmaWarpSpecializedCooperativeEEENS5_IJNSA_ILi256EEENSA_ILi128EEESH_EEENS_6half_tENS5_IJNS4_6LayoutINS5_IJiNS5_IJSC_iEEEiEEENS5_IJlNS5_IJSB_SC_EEElEEEEENSK_INS5_IJNS5_IJNS5_IJNSA_ILi8EEESC_NSA_ILi4EEEEEEiEEENS5_IJNS5_IJNSA_ILi16EEESC_SR_EEEiEEEiEEENS5_IJNS5_IJNS5_IJSH_SU_NSA_ILi2048EEEEEENSA_ILi8192EEEEEENS5_IJNS5_IJSB_NSA_ILi1024EEENSA_ILi32EEEEEElEEElEEEEEEEESJ_NS5_IJlSB_lEEENS4_8TiledMMAINS4_8MMA_AtomIJNS4_4SM904GMMA6SPARSE27GMMA_64x128x32_F32F16F16_SSILNS1D_5MajorE0ELS1G_0ELNS1D_7ScaleInE1ELS1H_1ELNS1D_9SparseSelE0EEEEEENSK_INS5_IJSC_SB_SB_EEENS5_IJSB_NSA_ILi0EEES1M_EEEEENS5_IJNS4_10UnderscoreES1P_S1P_EEEEENS4_23SM90_TMA_LOAD_MULTICASTENS4_14ComposedLayoutINS4_7SwizzleILi3ELi4ELi3EEENS4_25smem_sparse_ptr_flag_bitsILi2ELi16EEENSK_INS5_IJNS5_IJSB_SQ_EEENS5_IJSC_NSA_ILi64EEEEEEEEENS5_IJNS5_IJS1M_SH_EEESN_EEEEEEEvNS4_8identityENS4_13SM90_TMA_LOADENS1T_IS1V_NS4_18smem_ptr_flag_bitsILi16EEENSK_INS5_IJSQ_S1Z_EEENS5_IJS1Z_SB_EEEEEEEvS26_EENS_8epilogue10collective6detail29Sm90TmaWarpSpecializedAdapterINS2G_15DefaultEpilogueIfNS5_IJSB_llEEES2K_NS2F_6thread17LinearCombinationIfLi1EffLNS2L_9ScaleType4KindE0ELNS_15FloatRoundStyleE2EfEENS1_15EpilogueDefaultEEEEEvvEEEEvNT_6ParamsE,@"STO_CUDA_ENTRY STV_DEFAULT"
_ZN7cutlass13device_kernelINS_4gemm6kernel13GemmUniversalIN4cute5tupleIJiiiiEEENS1_10collective13CollectiveMmaINS1_40MainloopSm90TmaGmmaWarpSpecializedSparseILi3ENS5_IJNS4_1CILi1EEENSA_ILi2EEESB_EEENS1_35KernelTmaWarpSpecializedCooperativeEEENS5_IJNSA_ILi256EEENSA_ILi128EEESH_EEENS_6half_tENS5_IJNS4_6LayoutINS5_IJiNS5_IJSC_iEEEiEEENS5_IJlNS5_IJSB_SC_EEElEEEEENSK_INS5_IJNS5_IJNS5_IJNSA_ILi8EEESC_NSA_ILi4EEEEEEiEEENS5_IJNS5_IJNSA_ILi16EEESC_SR_EEEiEEEiEEENS5_IJNS5_IJNS5_IJSH_SU_NSA_ILi2048EEEEEENSA_ILi8192EEEEEENS5_IJNS5_IJSB_NSA_ILi1024EEENSA_ILi32EEEEEElEEElEEEEEEEESJ_NS5_IJlSB_lEEENS4_8TiledMMAINS4_8MMA_AtomIJNS4_4SM904GMMA6SPARSE27GMMA_64x128x32_F32F16F16_SSILNS1D_5MajorE0ELS1G_0ELNS1D_7ScaleInE1ELS1H_1ELNS1D_9SparseSelE0EEEEEENSK_INS5_IJSC_SB_SB_EEENS5_IJSB_NSA_ILi0EEES1M_EEEEENS5_IJNS4_10UnderscoreES1P_S1P_EEEEENS4_23SM90_TMA_LOAD_MULTICASTENS4_14ComposedLayoutINS4_7SwizzleILi3ELi4ELi3EEENS4_25smem_sparse_ptr_flag_bitsILi2ELi16EEENSK_INS5_IJNS5_IJSB_SQ_EEENS5_IJSC_NSA_ILi64EEEEEEEEENS5_IJNS5_IJS1M_SH_EEESN_EEEEEEEvNS4_8identityENS4_13SM90_TMA_LOADENS1T_IS1V_NS4_18smem_ptr_flag_bitsILi16EEENSK_INS5_IJSQ_S1Z_EEENS5_IJS1Z_SB_EEEEEEEvS26_EENS_8epilogue10collective6detail29Sm90TmaWarpSpecializedAdapterINS2G_15DefaultEpilogueIfNS5_IJSB_llEEES2K_NS2F_6thread17LinearCombinationIfLi1EffLNS2L_9ScaleType4KindE0ELNS_15FloatRoundStyleE2EfEENS1_15EpilogueDefaultEEEEEvvEEEEvNT_6ParamsE:
[----:B------:R-:W-:Y:S01]  /*0000*/  LDC R1, c[0x0][0x28] ;  /* 0x00000a00ff017b82 */ /* 0x000fe20000000800 */
[----:B------:R-:W0:Y:S01]  /*0010*/  S2R R0, SR_TID.X ;  /* 0x0000000000007919 */ /* 0x000e220000002100 */
[----:B------:R-:W-:Y:S01]  /*0020*/  ELECT P0, URZ, PT ;  /* 0x00000000003f782f */ /* 0x000fe20003800000 */
[----:B------:R-:W-:Y:S01]  /*0030*/  BSSY B0, `(.L_x_0) ;  /* 0x0000012000007945 */ /* 0x000fe20003800000 */
[--C-:B0-----:R-:W-:Y:S02]  /*0040*/  SHF.R.U32.HI R2, RZ, 0x5, R0.reuse ;  /* 0x00000005ff027819 */ /* 0x101fe40000011600 */
[----:B------:R-:W-:-:S03]  /*0050*/  SHF.R.U32.HI R7, RZ, 0x7, R0 ;  /* 0x00000007ff077819 */ /* 0x000fc60000011600 */
[----:B------:R-:W0:Y:S04]  /*0060*/  SHFL.IDX PT, R5, R2, RZ, 0x1f ;  /* 0x00001fff02057589 */ /* 0x000e2800000e0000 */
[----:B------:R1:W2:Y:S01]  /*0070*/  SHFL.IDX PT, R3, R7, RZ, 0x1f ;  /* 0x00001fff07037589 */ /* 0x0002a200000e0000 */
[----:B0-----:R-:W-:-:S13]  /*0080*/  ISETP.NE.OR P0, PT, R5, RZ, !P0 ;  /* 0x000000ff0500720c */ /* 0x001fda0004705670 */
[----:B-12---:R-:W-:Y:S05]  /*0090*/  @P0 BRA `(.L_x_1) ;  /* 0x00000000002c0947 */ /* 0x006fea0003800000 */
[----:B------:R-:W-:Y:S02]  /*00a0*/  ULDC.64 UR4, c[0x0][0x198] ;  /* 0x0000660000047ab9 */ /* 0x000fe40000000a00 */
[----:B------:R-:W-:Y:S02]  /*00b0*/  UIADD3 UR6, UP0, UR4, 0xf0, URZ ;  /* 0x000000f004067890 */ /* 0x000fe4000ff1e03f */
[----:B------:R-:W-:Y:S02]  /*00c0*/  UIADD3 UR8, UP1, UR4, 0x1f0, URZ ;  /* 0x000001f004087890 */ /* 0x000fe4000ff3e03f */
[----:B------:R-:W-:Y:S02]  /*00d0*/  UIADD3 UR4, UP2, UR4, 0x2f0, URZ ;  /* 0x000002f004047890 */ /* 0x000fe4000ff5e03f */
[----:B------:R-:W-:Y:S02]  /*00e0*/  UIADD3.X UR7, URZ, UR5, URZ, UP0, !UPT ;  /* 0x000000053f077290 */ /* 0x000fe400087fe43f */
[----:B------:R-:W-:-:S02]  /*00f0*/  UIADD3.X UR9, URZ, UR5, URZ, UP1, !UPT ;  /* 0x000000053f097290 */ /* 0x000fc40008ffe43f */
[----:B------:R-:W-:-:S05]  /*0100*/  UIADD3.X UR5, URZ, UR5, URZ, UP2, !UPT ;  /* 0x000000053f057290 */ /* 0x000fca00097fe43f */
[----:B------:R0:W-:Y:S02]  /*0110*/  UTMACCTL.PF [UR6] ;  /* 0x00000000060079b9 */ /* 0x0001e40008040000 */
[----:B------:R0:W-:Y:S02]  /*0120*/  UTMACCTL.PF [UR8] ;  /* 0x00000000080079b9 */ /* 0x0001e40008040000 */
[----:B------:R0:W-:Y:S02]  /*0130*/  UTMACCTL.PF [UR4] ;  /* 0x00000000040079b9 */ /* 0x0001e40008040000 */
[----:B0-----:R-:W-:Y:S01]  /*0140*/  NOP ;  /* 0x0000000000007918 */ /* 0x001fe20000000000 */
.L_x_1:
[----:B------:R-:W-:Y:S05]  /*0150*/  BSYNC B0 ;  /* 0x0000000000007941 */ /* 0x000fea0003800000 */
.L_x_0:
[----:B------:R-:W0:Y:S02]  /*0160*/  SHFL.IDX PT, R4, R2, RZ, 0x1f ;  /* 0x00001fff02047589 */ /* 0x000e2400000e0000 */
[----:B0-----:R-:W-:-:S13]  /*0170*/  ISETP.NE.AND P0, PT, R4, RZ, PT ;  /* 0x000000ff0400720c */ /* 0x001fda0003f05270 */
[----:B------:R-:W-:Y:S05]  /*0180*/  @P0 BRA `(.L_x_2) ;  /* 0x0000000000500947 */ /* 0x000fea0003800000 */
[----:B------:R-:W0:Y:S01]  /*0190*/  S2UR UR8, SR_CgaCtaId ;  /* 0x00000000000879c3 */ /* 0x000e220000008800 */
[----:B------:R-:W-:Y:S01]  /*01a0*/  UMOV UR4, 0x400 ;  /* 0x0000040000047882 */ /* 0x000fe20000000000 */
[----:B------:R-:W-:Y:S01]  /*01b0*/  UMOV UR5, 0x1 ;  /* 0x0000000100057882 */ /* 0x000fe20000000000 */
[----:B------:R-:W-:Y:S01]  /*01c0*/  UMOV UR6, 0x4 ;  /* 0x0000000400067882 */ /* 0x000fe20000000000 */
[----:B------:R-:W-:Y:S01]  /*01d0*/  ELECT P0, URZ, PT ;  /* 0x00000000003f782f */ /* 0x000fe20003800000 */
[----:B------:R-:W-:-:S04]  /*01e0*/  UIADD3 UR6, -UR6, 0x100000, URZ ;  /* 0x0010000006067890 */ /* 0x000fc8000fffe13f */
[----:B------:R-:W-:Y:S02]  /*01f0*/  USHF.L.U32 UR7, UR6, 0xb, URZ ;  /* 0x0000000b06077899 */ /* 0x000fe4000800063f */
[----:B------:R-:W-:Y:S02]  /*0200*/  USHF.L.U32 UR6, UR6, 0x1, URZ ;  /* 0x0000000106067899 */ /* 0x000fe4000800063f */
[----:B0-----:R-:W-:Y:S02]  /*0210*/  ULEA UR8, UR8, UR4, 0x18 ;  /* 0x0000000408087291 */ /* 0x001fe4000f8ec03f */
[----:B------:R-:W-:-:S04]  /*0220*/  UIADD3 UR4, -UR5, 0x100000, URZ ;  /* 0x0010000005047890 */ /* 0x000fc8000fffe13f */
[----:B------:R-:W-:Y:S02]  /*0230*/  USHF.L.U32 UR5, UR4, 0xb, URZ ;  /* 0x0000000b04057899 */ /* 0x000fe4000800063f */
[----:B------:R-:W-:Y:S01]  /*0240*/  USHF.L.U32 UR4, UR4, 0x1, URZ ;  /* 0x0000000104047899 */ /* 0x000fe2000800063f */
[----:B------:R-:W0:Y:S11]  /*0250*/  FENCE.VIEW.ASYNC.S ;  /* 0x00000000000073c6 */ /* 0x000e360000000000 */
[----:B0-----:R0:W1:Y:S01]  /*0260*/  SYNCS.EXCH.64 URZ, [UR8], UR4 ;  /* 0x00000004083f75b2 */ /* 0x0010620008000100 */
[----:B------:R0:W2:Y:S01]  /*0270*/  SYNCS.EXCH.64 URZ, [UR8+0x18], UR6 ;  /* 0x00001806083f75b2 */ /* 0x0000a20008000100 */
[----:B------:R0:W3:Y:S01]  /*0280*/  SYNCS.EXCH.64 URZ, [UR8+0x8], UR4 ;  /* 0x00000804083f75b2 */ /* 0x0000e20008000100 */
[----:B------:R0:W4:Y:S01]  /*0290*/  SYNCS.EXCH.64 URZ, [UR8+0x20], UR6 ;  /* 0x00002006083f75b2 */ /* 0x0001220008000100 */
[----:B------:R0:W0:Y:S01]  /*02a0*/  SYNCS.EXCH.64 URZ, [UR8+0x10], UR4 ;  /* 0x00001004083f75b2 */ /* 0x0000220008000100 */
[----:B------:R0:W0:Y:S01]  /*02b0*/  SYNCS.EXCH.64 URZ, [UR8+0x28], UR6 ;  /* 0x00002806083f75b2 */ /* 0x0000220008000100 */
[----:B------:R-:W-:Y:S01]  /*02c0*/  NOP ;  /* 0x0000000000007918 */ /* 0x000fe20000000000 */
.L_x_2:
[----:B------:R-:W5:Y:S01]  /*02d0*/  SHFL.IDX PT, R2, R2, RZ, 0x1f ;  /* 0x00001fff02027589 */ /* 0x000f6200000e0000 */
[----:B------:R-:W-:Y:S01]  /*02e0*/  SHF.R.S32.HI R9, RZ, 0x1f, R0 ;  /* 0x0000001fff097819 */ /* 0x000fe20000011400 */
[----:B0-----:R-:W0:Y:S01]  /*02f0*/  S2UR UR8, SR_CTAID.X ;  /* 0x00000000000879c3 */ /* 0x001e220000002500 */
[----:B------:R-:W-:Y:S01]  /*0300*/  ELECT P0, URZ, PT ;  /* 0x00000000003f782f */ /* 0x000fe20003800000 */
[----:B------:R-:W1:Y:S01]  /*0310*/  S2R R10, SR_CTAID.Y ;  /* 0x00000000000a7919 */ /* 0x000e620000002600 */
[----:B------:R-:W-:Y:S01]  /*0320*/  LEA.HI R9, R9, R0, RZ, 0x7 ;  /* 0x0000000009097211 */ /* 0x000fe200078f38ff */
[----:B------:R-:W-:Y:S01]  /*0330*/  ULDC UR4, c[0x0][0x154] ;  /* 0x0000550000047ab9 */ /* 0x000fe20000000800 */
[----:B------:R-:W-:Y:S01]  /*0340*/  SHF.R.S32.HI R15, RZ, 0x1f, R4 ;  /* 0x0000001fff0f7819 */ /* 0x000fe20000011404 */
[----:B------:R-:W-:Y:S01]  /*0350*/  VIADD R16, R3, 0xffffffff ;  /* 0xffffffff03107836 */ /* 0x000fe20000000000 */
[----:B------:R-:W-:Y:S01]  /*0360*/  LOP3.LUT R9, R9, 0xffffff80, RZ, 0xc0, !PT ;  /* 0xffffff8009097812 */ /* 0x000fe200078ec0ff */
[----:B------:R-:W2:Y:S01]  /*0370*/  LDC R14, c[0x0][0x140] ;  /* 0x00005000ff0e7b82 */ /* 0x000ea20000000800 */
[----:B------:R-:W-:Y:S01]  /*0380*/  LEA.HI R15, R15, R4, RZ, 0x2 ;  /* 0x000000040f0f7211 */ /* 0x000fe200078f10ff */
[----:B------:R-:W-:Y:S01]  /*0390*/  NOP ;  /* 0x0000000000007918 */ /* 0x000fe20000000000 */
[----:B------:R-:W-:Y:S01]  /*03a0*/  NOP ;  /* 0x0000000000007918 */ /* 0x000fe20000000000 */
[----:B------:R-:W-:Y:S01]  /*03b0*/  IMAD.IADD R9, R0, 0x1, -R9 ;  /* 0x0000000100097824 */ /* 0x000fe200078e0a09 */
[----:B------:R-:W-:-:S02]  /*03c0*/  LOP3.LUT R15, R15, 0x3ffffffc, RZ, 0xc0, !PT ;  /* 0x3ffffffc0f0f7812 */ /* 0x000fc400078ec0ff */
[----:B------:R-:W-:Y:S01]  /*03d0*/  ISETP.GE.U32.AND P5, PT, R16, 0x2, PT ;  /* 0x000000021000780c */ /* 0x000fe20003fa6070 */
[----:B------:R-:W3:Y:S01]  /*03e0*/  LDC R12, c[0x0][0x144] ;  /* 0x00005100ff0c7b82 */ /* 0x000ee20000000800 */
[----:B------:R-:W-:Y:S01]  /*03f0*/  SHF.R.S32.HI R6, RZ, 0x1f, R9 ;  /* 0x0000001fff067819 */ /* 0x000fe20000011409 */
[----:B------:R-:W-:Y:S01]  /*0400*/  IMAD.IADD R15, R4, 0x1, -R15 ;  /* 0x00000001040f7824 */ /* 0x000fe200078e0a0f */
[----:B------:R-:W-:Y:S02]  /*0410*/  LOP3.LUT P2, RZ, R9, 0x7, RZ, 0xc0, !PT ;  /* 0x0000000709ff7812 */ /* 0x000fe4000784c0ff */
[----:B------:R-:W-:Y:S02]  /*0420*/  LEA.HI R6, R6, R9, RZ, 0x3 ;  /* 0x0000000906067211 */ /* 0x000fe400078f18ff */
[----:B-----5:R-:W-:Y:S02]  /*0430*/  ISETP.NE.OR P0, PT, R2, RZ, !P0 ;  /* 0x000000ff0200720c */ /* 0x020fe40004705670 */
[----:B------:R-:W-:-:S02]  /*0440*/  SHF.R.S32.HI R2, RZ, 0x3, R6 ;  /* 0x00000003ff027819 */ /* 0x000fc40000011406 */
[----:B------:R-:W-:Y:S02]  /*0450*/  SHF.R.S32.HI R13, RZ, 0x1f, R6 ;  /* 0x0000001fff0d7819 */ /* 0x000fe40000011406 */
[----:B0-----:R-:W-:Y:S02]  /*0460*/  I2FP.F32.U32 R4, UR8 ;  /* 0x0000000800047c45 */ /* 0x001fe40008201000 */
[----:B------:R-:W-:Y:S02]  /*0470*/  LEA.HI R13, R13, R2, RZ, 0x2 ;  /* 0x000000020d0d7211 */ /* 0x000fe400078f10ff */
[----:B--2---:R-:W-:Y:S02]  /*0480*/  ISETP.EQ.U32.AND P3, PT, R14, 0x1, PT ;  /* 0x000000010e00780c */ /* 0x004fe40003f62070 */
[----:B-1----:R-:W-:Y:S01]  /*0490*/  I2FP.F32.U32 R8, R10 ;  /* 0x0000000a00087245 */ /* 0x002fe20000201000 */
[----:B------:R-:W-:Y:S01]  /*04a0*/  VOTEU.ALL UP0, P0 ;  /* 0x00000000003f7886 */ /* 0x000fe20000000000 */
[----:B------:R-:W-:Y:S01]  /*04b0*/  LOP3.LUT R13, R13, 0xfffffffc, RZ, 0xc0, !PT ;  /* 0xfffffffc0d0d7812 */ /* 0x000fe200078ec0ff */
[----:B------:R-:W-:-:S02]  /*04c0*/  VOTEU.ALL UP1, P0 ;  /* 0x00000000003f7886 */ /* 0x000fc40000020000 */
[----:B------:R-:W-:Y:S01]  /*04d0*/  FMUL R8, R8, UR4 ;  /* 0x0000000408087c20 */ /* 0x000fe20008400000 */
[----:B------:R-:W0:Y:S01]  /*04e0*/  @!UP0 S2UR UR7, SR_CgaCtaId ;  /* 0x00000000000789c3 */ /* 0x000e220000008800 */
[----:B------:R-:W-:Y:S01]  /*04f0*/  IMAD.IADD R6, R2, 0x1, -R13 ;  /* 0x0000000102067824 */ /* 0x000fe200078e0a0d */
[----:B------:R-:W-:Y:S01]  /*0500*/  ULDC UR4, c[0x0][0x150] ;  /* 0x0000540000047ab9 */ /* 0x000fe20000000800 */
[----:B------:R-:W-:Y:S01]  /*0510*/  SHF.R.S32.HI R2, RZ, 0x1f, R5 ;  /* 0x0000001fff027819 */ /* 0x000fe20000011405 */
[----:B------:R-:W-:Y:S01]  /*0520*/  FMUL R4, R4, UR4 ;  /* 0x0000000404047c20 */ /* 0x000fe20008400000 */
[----:B------:R-:W1:Y:S01]  /*0530*/  F2I.U32.TRUNC.NTZ R8, R8 ;  /* 0x0000000800087305 */ /* 0x000e62000020f000 */
[----:B------:R-:W-:Y:S01]  /*0540*/  IMAD R6, R15, 0x4, R6 ;  /* 0x000000040f067824 */ /* 0x000fe200078e0206 */
[----:B------:R-:W-:Y:S01]  /*0550*/  LEA.HI R2, R2, R5, RZ, 0x2 ;  /* 0x0000000502027211 */ /* 0x000fe200078f10ff */
[----:B------:R-:W2:Y:S01]  /*0560*/  LDC R13, c[0x0][0x148] ;  /* 0x00005200ff0d7b82 */ /* 0x000ea20000000800 */
[----:B------:R-:W-:Y:S01]  /*0570*/  UMOV UR4, 0x20 ;  /* 0x0000002000047882 */ /* 0x000fe20000000000 */
[----:B------:R-:W-:Y:S01]  /*0580*/  IMAD.SHL.U32 R15, R6, 0x4, RZ ;  /* 0x00000004060f7824 */ /* 0x000fe200078e00ff */
[----:B------:R-:W-:Y:S01]  /*0590*/  LOP3.LUT R2, R2, 0xfffffffc, RZ, 0xc0, !PT ;  /* 0xfffffffc02027812 */ /* 0x000fe200078ec0ff */
[----:B------:R-:W-:Y:S01]  /*05a0*/  @!UP0 UMOV UR6, 0x400 ;  /* 0x0000040000068882 */ /* 0x000fe20000000000 */
[----:B------:R-:W5:Y:S01]  /*05b0*/  F2I.U32.TRUNC.NTZ R4, R4 ;  /* 0x0000000400047305 */ /* 0x000f62000020f000 */
[----:B------:R-:W-:-:S04]  /*05c0*/  @!UP0 UIADD3 UR4, -UR4, 0x100000, URZ ;  /* 0x0010000004048890 */ /* 0x000fc8000fffe13f */
[----:B------:R-:W-:Y:S02]  /*05d0*/  @!UP0 USHF.L.U32 UR5, UR4, 0xb, URZ ;  /* 0x0000000b04058899 */ /* 0x000fe4000800063f */
[----:B------:R-:W-:Y:S01]  /*05e0*/  @!UP0 USHF.L.U32 UR4, UR4, 0x1, URZ ;  /* 0x0000000104048899 */ /* 0x000fe2000800063f */
[----:B------:R-:W-:Y:S01]  /*05f0*/  LOP3.LUT R6, R6, 0xc, R15, 0x78, !PT ;  /* 0x0000000c06067812 */ /* 0x000fe200078e780f */
[----:B------:R-:W-:Y:S02]  /*0600*/  IMAD.IADD R5, R5, 0x1, -R2 ;  /* 0x0000000105057824 */ /* 0x000fe400078e0a02 */
[----:B-1----:R-:W-:-:S03]  /*0610*/  IMAD.MOV R18, RZ, RZ, -R8 ;  /* 0x000000ffff127224 */ /* 0x002fc600078e0a08 */
[----:B------:R-:W-:Y:S01]  /*0620*/  ISETP.NE.AND P1, PT, R5, 0x3, PT ;  /* 0x000000030500780c */ /* 0x000fe20003f25270 */
[----:B0-----:R-:W-:-:S03]  /*0630*/  @!UP0 ULEA UR6, UR7, UR6, 0x18 ;  /* 0x0000000607068291 */ /* 0x001fc6000f8ec03f */
[----:B------:R-:W-:Y:S01]  /*0640*/  ISETP.EQ.OR P1, PT, R5, RZ, !P1 ;  /* 0x000000ff0500720c */ /* 0x000fe20004f22670 */
[----:B------:R-:W-:Y:S01]  /*0650*/  VOTEU.ALL UP0, P0 ;  /* 0x00000000003f7886 */ /* 0x000fe20000000000 */
[----:B------:R-:W-:Y:S01]  /*0660*/  ISETP.LT.U32.AND P0, PT, R6, 0x2, !P2 ;  /* 0x000000020600780c */ /* 0x000fe20005701070 */
[----:B-----5:R-:W-:Y:S01]  /*0670*/  IMAD.MOV R15, RZ, RZ, -R4 ;  /* 0x000000ffff0f7224 */ /* 0x020fe200078e0a04 */
[C---:B------:R-:W-:Y:S02]  /*0680*/  ISETP.EQ.AND P1, PT, R3.reuse, RZ, P1 ;  /* 0x000000ff0300720c */ /* 0x040fe40000f22270 */
[----:B------:R-:W-:Y:S01]  /*0690*/  ISETP.NE.AND P2, PT, R3, RZ, PT ;  /* 0x000000ff0300720c */ /* 0x000fe20003f45270 */
[----:B--2---:R-:W-:Y:S01]  /*06a0*/  IMAD R9, R13, R18, R10 ;  /* 0x000000120d097224 */ /* 0x004fe200078e020a */
[----:B------:R-:W-:Y:S01]  /*06b0*/  SEL R4, RZ, 0x1, !P1 ;  /* 0x00000001ff047807 */ /* 0x000fe20004800000 */
[----:B---3--:R-:W-:Y:S01]  /*06c0*/  IMAD R12, R12, R15, UR8 ;  /* 0x000000080c0c7e24 */ /* 0x008fe2000f8e020f */
[----:B------:R-:W0:Y:S02]  /*06d0*/  FENCE.VIEW.ASYNC.S ;  /* 0x00000000000073c6 */ /* 0x000e240000000000 */
[----:B0-----:R0:W1:Y:S01]  /*06e0*/  @!UP0 SYNCS.EXCH.64 URZ, [UR6+0x40], UR4 ;  /* 0x00004004063f85b2 */ /* 0x0010620008000100 */
[----:B------:R-:W-:-:S02]  /*06f0*/  ISETP.NE.AND P4, PT, R9, R6, PT ;  /* 0x000000060900720c */ /* 0x000fc40003f85270 */
[----:B------:R-:W-:Y:S02]  /*0700*/  SEL R4, R4, 0x2, P5 ;  /* 0x0000000204047807 */ /* 0x000fe40002800000 */
[----:B------:R-:W-:-:S04]  /*0710*/  ISETP.EQ.OR P4, PT, R12, RZ, !P4 ;  /* 0x000000ff0c00720c */ /* 0x000fc80006782670 */
[----:B------:R-:W-:Y:S01]  /*0720*/  PLOP3.LUT P0, PT, P0, P4, PT, 0x80, 0x0 ;  /* 0x000000000000781c */ /* 0x000fe20000709070 */
[----:B------:R0:W2:Y:S01]  /*0730*/  @!UP1 SYNCS.EXCH.64 URZ, [UR6+0x48], UR4 ;  /* 0x00004804063f95b2 */ /* 0x0000a20008000100 */
[----:B------:R-:W-:Y:S01]  /*0740*/  NOP ;  /* 0x0000000000007918 */ /* 0x000fe20000000000 */
[----:B------:R-:W-:Y:S10]  /*0750*/  @!P3 BRA `(.L_x_3) ;  /* 0x000000000008b947 */ /* 0x000ff40003800000 */
[----:B-12-4-:R-:W-:Y:S01]  /*0760*/  UCGABAR_ARV ;  /* 0x00000000000079c7 */ /* 0x016fe20008000000 */
[----:B------:R-:W-:Y:S05]  /*0770*/  BRA `(.L_x_4) ;  /* 0x0000000000047947 */ /* 0x000fea0003800000 */
.L_x_3:
[----:B-12-4-:R-:W-:Y:S01]  /*0780*/  NOP ;  /* 0x0000000000007918 */ /* 0x016fe20000000000 */
.L_x_4:
[----:B------:R-:W1:Y:S01]  /*0790*/  LDC R2, c[0x0][0x75c] ;  /* 0x0001d700ff027b82 */ /* 0x000e620000000800 */
[----:B------:R-:W-:Y:S01]  /*07a0*/  IMAD.MOV.U32 R3, RZ, RZ, RZ ;  /* 0x000000ffff037224 */ /* 0x000fe200078e00ff */
[----:B-1----:R-:W-:Y:S01]  /*07b0*/  ISETP.NE.AND P4, PT, R2, 0x1, PT ;  /* 0x000000010200780c */ /* 0x002fe20003f85270 */
[----:B------:R-:W-:-:S12]  /*07c0*/  IMAD.U32 R2, RZ, RZ, UR8 ;  /* 0x00000008ff027e24 */ /* 0x000fd8000f8e00ff */
[----:B------:R-:W1:Y:S01]  /*07d0*/  @P4 LDC R15, c[0x0][0x10] ;  /* 0x00000400ff0f4b82 */ /* 0x000e620000000800 */
[----:B------:R-:W-:Y:S02]  /*07e0*/  @P4 IMAD.MOV.U32 R11, RZ, RZ, RZ ;  /* 0x000000ffff0b4224 */ /* 0x000fe400078e00ff */
[----:B------:R-:W-:-:S05]  /*07f0*/  @P4 IMAD.MOV.U32 R17, RZ, RZ, RZ ;  /* 0x000000ffff114224 */ /* 0x000fca00078e00ff */
[----:B------:R-:W2:Y:S01]  /*0800*/  @!P4 LDC R9, c[0x0][0xc] ;  /* 0x00000300ff09cb82 */ /* 0x000ea20000000800 */
[----:B-1----:R-:W-:-:S04]  /*0810*/  @P4 IMAD.WIDE.U32 R14, R15, UR8, R10 ;  /* 0x000000080f0e4c25 */ /* 0x002fc8000f8e000a */
[----:B--2---:R-:W-:-:S04]  /*0820*/  @!P4 IMAD.WIDE.U32 R8, R10, R9, R2 ;  /* 0x000000090a08c225 */ /* 0x004fc800078e0002 */
[----:B------:R-:W-:Y:S02]  /*0830*/  @P4 IMAD.MOV.U32 R2, RZ, RZ, R14 ;  /* 0x000000ffff024224 */ /* 0x000fe400078e000e */
[----:B------:R-:W-:Y:S02]  /*0840*/  @P4 IMAD.IADD R3, R15, 0x1, R17 ;  /* 0x000000010f034824 */ /* 0x000fe400078e0211 */
[----:B------:R-:W-:Y:S02]  /*0850*/  @!P4 IMAD.MOV.U32 R2, RZ, RZ, R8 ;  /* 0x000000ffff02c224 */ /* 0x000fe400078e0008 */
[----:B------:R-:W-:Y:S01]  /*0860*/  @!P4 IMAD.MOV.U32 R3, RZ, RZ, R9 ;  /* 0x000000ffff03c224 */ /* 0x000fe200078e0009 */
[----:B------:R-:W-:Y:S06]  /*0870*/  @!P3 BRA `(.L_x_5) ;  /* 0x00000000000cb947 */ /* 0x000fec0003800000 */
[----:B------:R-:W-:Y:S01]  /*0880*/  UCGABAR_WAIT ;  /* 0x0000000000007dc7 */ /* 0x000fe20008000000 */
[----:B------:R-:W-:Y:S01]  /*0890*/  CCTL.IVALL ;  /* 0x00000000ff00798f */ /* 0x000fe20002000000 */
[----:B------:R-:W-:Y:S05]  /*08a0*/  BRA `(.L_x_6) ;  /* 0x0000000000047947 */ /* 0x000fea0003800000 */
.L_x_5:
[----:B------:R-:W-:Y:S06]  /*08b0*/  BAR.SYNC.DEFER_BLOCKING 0x0 ;  /* 0x0000000000007b1d */ /* 0x000fec0000010000 */
.L_x_6:
[----:B------:R-:W-:Y:S05]  /*08c0*/  @!P2 BRA `(.L_x_7) ;  /* 0x0000009c00cca947 */ /* 0x000fea0003800000 */
[----:B------:R-:W-:-:S13]  /*08d0*/  ISETP.GT.U32.AND P1, PT, R16, 0x1, PT ;  /* 0x000000011000780c */ /* 0x000fda0003f24070 */
[----:B0-----:R-:W-:Y:S05]  /*08e0*/  @P1 EXIT ;  /* 0x000000000000194d */ /* 0x001fea0003800000 */
[----:B------:R-:W-:Y:S01]  /*08f0*/  ULDC.64 UR4, c[0x0][0x750] ;  /* 0x0001d40000047ab9 */ /* 0x000fe20000000a00 */
[----:B------:R-:W-:Y:S01]  /*0900*/  PRMT R14, RZ, 0x7610, R14 ;  /* 0x00007610ff0e7816 */ /* 0x000fe2000000000e */
[----:B------:R-:W-:Y:S01]  /*0910*/  IMAD.MOV.U32 R9, RZ, RZ, -0x1 ;  /* 0xffffffffff097424 */ /* 0x000fe200078e00ff */
[----:B------:R-:W-:Y:S01]  /*0920*/  ISETP.GE.U32.AND P1, PT, R2, UR4, PT ;  /* 0x0000000402007c0c */ /* 0x000fe2000bf26070 */
[----:B------:R-:W-:Y:S02]  /*0930*/  IMAD.MOV.U32 R8, RZ, RZ, -0x1 ;  /* 0xffffffffff087424 */ /* 0x000fe400078e00ff */
[----:B------:R-:W-:Y:S01]  /*0940*/  IMAD.MOV.U32 R5, RZ, RZ, -0x1 ;  /* 0xffffffffff057424 */ /* 0x000fe200078e00ff */
[----:B------:R-:W-:-:S13]  /*0950*/  ISETP.GE.U32.AND.EX P1, PT, R3, UR5, PT, P1 ;  /* 0x0000000503007c0c */ /* 0x000fda000bf26110 */
[----:B------:R-:W-:Y:S05]  /*0960*/  @P1 BRA `(.L_x_8) ;  /* 0x0000000400281947 */ /* 0x000fea0003800000 */
[----:B------:R-:W0:Y:S01]  /*0970*/  LDC.64 R20, c[0x0][0x728] ;  /* 0x0001ca00ff147b82 */ /* 0x000e220000000a00 */
[----:B------:R-:W-:Y:S02]  /*0980*/  IMAD.MOV.U32 R8, RZ, RZ, R2 ;  /* 0x000000ffff087224 */ /* 0x000fe400078e0002 */
[----:B------:R-:W-:-:S05]  /*0990*/  IMAD.MOV.U32 R9, RZ, RZ, R3 ;  /* 0x000000ffff097224 */ /* 0x000fca00078e0003 */
[----:B------:R-:W1:Y:S08]  /*09a0*/  LDC R22, c[0x0][0x730] ;  /* 0x0001cc00ff167b82 */ /* 0x000e700000000800 */
[----:B------:R-:W2:Y:S01]  /*09b0*/  LDC.64 R24, c[0x0][0x720] ;  /* 0x0001c800ff187b82 */ /* 0x000ea20000000a00 */
[----:B0-----:R-:W-:-:S04]  /*09c0*/  ISETP.NE.U32.AND P1, PT, R20, RZ, PT ;  /* 0x000000ff1400720c */ /* 0x001fc80003f25070 */
[----:B------:R-:W-:-:S13]  /*09d0*/  ISETP.NE.AND.EX P1, PT, R21, RZ, PT, P1 ;  /* 0x000000ff1500720c */ /* 0x000fda0003f25310 */
[----:B-12---:R-:W-:Y:S05]  /*09e0*/  @!P1 BRA `(.L_x_9) ;  /* 0x0000000000289947 */ /* 0x006fea0003800000 */
[----:B------:R-:W0:Y:S02]  /*09f0*/  LDC R5, c[0x0][0x734] ;  /* 0x0001cd00ff057b82 */ /* 0x000e240000000800 */
[----:B0-----:R-:W-:-:S05]  /*0a00*/  IADD3 R5, P1, R2, R5, RZ ;  /* 0x0000000502057210 */ /* 0x001fca0007f3e0ff */
[----:B------:R-:W-:-:S04]  /*0a10*/  IMAD.X R19, RZ, RZ, R3, P1 ;  /* 0x000000ffff137224 */ /* 0x000fc800008e0603 */
[----:B------:R-:W-:-:S04]  /*0a20*/  IMAD.WIDE.U32 R8, R19, R20, RZ ;  /* 0x0000001413087225 */ /* 0x000fc800078e00ff */
[----:B------:R-:W-:-:S04]  /*0a30*/  IMAD.WIDE.U32 R14, P1, R5, R21, R8 ;  /* 0x00000015050e7225 */ /* 0x000fc80007820008 */
[----:B------:R-:W-:-:S04]  /*0a40*/  IMAD.WIDE.U32 R8, R5, R20, RZ ;  /* 0x0000001405087225 */ /* 0x000fc800078e00ff */
[----:B------:R-:W-:Y:S01]  /*0a50*/  IMAD.X R17, RZ, RZ, RZ, P1 ;  /* 0x000000ffff117224 */ /* 0x000fe200008e06ff */
[----:B------:R-:W-:Y:S01]  /*0a60*/  IADD3 RZ, P1, R9, R14, RZ ;  /* 0x0000000e09ff7210 */ /* 0x000fe20007f3e0ff */
[----:B------:R-:W-:-:S04]  /*0a70*/  IMAD.MOV.U32 R16, RZ, RZ, R15 ;  /* 0x000000ffff107224 */ /* 0x000fc800078e000f */
[----:B------:R-:W-:-:S08]  /*0a80*/  IMAD.WIDE.U32.X R8, R19, R21, R16, P1 ;  /* 0x0000001513087225 */ /* 0x000fd000008e0410 */
.L_x_9:
[-CC-:B------:R-:W-:Y:S01]  /*0a90*/  SHF.R.U64 R27, R8, R22.reuse, R9.reuse ;  /* 0x00000016081b7219 */ /* 0x180fe20000001209 */
[----:B------:R-:W0:Y:S01]  /*0aa0*/  LDC R16, c[0x0][0x718] ;  /* 0x0001c600ff107b82 */ /* 0x000e220000000800 */
[----:B------:R-:W-:Y:S01]  /*0ab0*/  SHF.R.U32.HI R5, RZ, R22, R9 ;  /* 0x00000016ff057219 */ /* 0x000fe20000011609 */
[----:B------:R-:W-:Y:S01]  /*0ac0*/  IMAD R29, R13, R18, R10 ;  /* 0x000000120d1d7224 */ /* 0x000fe200078e020a */
[----:B------:R-:W-:-:S05]  /*0ad0*/  IADD3 R11, P1, RZ, -R27, RZ ;  /* 0x8000001bff0b7210 */ /* 0x000fca0007f3e0ff */
[----:B------:R-:W1:Y:S01]  /*0ae0*/  LDC.64 R22, c[0x0][0x740] ;  /* 0x0001d000ff167b82 */ /* 0x000e620000000a00 */
[----:B------:R-:W-:Y:S02]  /*0af0*/  IMAD.X R5, RZ, RZ, ~R5, P1 ;  /* 0x000000ffff057224 */ /* 0x000fe400008e0e05 */
[----:B------:R-:W-:-:S04]  /*0b00*/  IMAD.WIDE.U32 R8, R11, R24, R2 ;  /* 0x000000180b087225 */ /* 0x000fc800078e0002 */
[----:B------:R-:W-:Y:S01]  /*0b10*/  IMAD R14, R5, R24, RZ ;  /* 0x00000018050e7224 */ /* 0x000fe200078e02ff */
[----:B------:R-:W2:Y:S03]  /*0b20*/  LDC R15, c[0x0][0x708] ;  /* 0x0001c200ff0f7b82 */ /* 0x000ea60000000800 */
[----:B------:R-:W-:Y:S02]  /*0b30*/  IMAD R5, R11, R25, R14 ;  /* 0x000000190b057224 */ /* 0x000fe400078e020e */
[----:B------:R-:W-:Y:S02]  /*0b40*/  IMAD.MOV.U32 R14, RZ, RZ, -0x1 ;  /* 0xffffffffff0e7424 */ /* 0x000fe400078e00ff */
[----:B------:R-:W-:Y:S01]  /*0b50*/  IMAD.IADD R5, R9, 0x1, R5 ;  /* 0x0000000109057824 */ /* 0x000fe200078e0205 */
[----:B------:R-:W3:Y:S04]  /*0b60*/  LDC R21, c[0x0][0x758] ;  /* 0x0001d600ff157b82 */ /* 0x000ee80000000800 */
[----:B0-----:R-:W-:-:S02]  /*0b70*/  SHF.R.U64 R19, R8, R16, R5 ;  /* 0x0000001008137219 */ /* 0x001fc40000001205 */
[----:B------:R-:W-:Y:S01]  /*0b80*/  SHF.R.U32.HI R8, RZ, R16, R5 ;  /* 0x00000010ff087219 */ /* 0x000fe20000011605 */
[----:B------:R-:W-:Y:S01]  /*0b90*/  IMAD.MOV.U32 R16, RZ, RZ, 0x1 ;  /* 0x00000001ff107424 */ /* 0x000fe200078e00ff */
[----:B------:R-:W0:Y:S01]  /*0ba0*/  LDC R20, c[0x0][0x700] ;  /* 0x0001c000ff147b82 */ /* 0x000e220000000800 */
[----:B-1----:R-:W-:-:S04]  /*0bb0*/  ISETP.NE.U32.AND P1, PT, R22, RZ, PT ;  /* 0x000000ff1600720c */ /* 0x002fc80003f25070 */
[----:B------:R-:W-:-:S03]  /*0bc0*/  ISETP.NE.AND.EX P1, PT, R23, RZ, PT, P1 ;  /* 0x000000ff1700720c */ /* 0x000fc60003f25310 */
[----:B------:R-:W1:Y:S01]  /*0bd0*/  LDC R24, c[0x0][0x748] ;  /* 0x0001d200ff187b82 */ /* 0x000e620000000800 */
[-CC-:B--2---:R-:W-:Y:S02]  /*0be0*/  SHF.R.U64 R28, R19, R15.reuse, R8.reuse ;  /* 0x0000000f131c7219 */ /* 0x184fe40000001208 */
[----:B------:R-:W-:-:S05]  /*0bf0*/  SHF.R.U32.HI R8, RZ, R15, R8 ;  /* 0x0000000fff087219 */ /* 0x000fca0000011608 */
[----:B------:R-:W2:Y:S01]  /*0c00*/  LDC R26, c[0x0][0x738] ;  /* 0x0001ce00ff1a7b82 */ /* 0x000ea20000000800 */
[-CC-:B---3--:R-:W-:Y:S02]  /*0c10*/  SHF.R.U64 R18, R28, R21.reuse, R8.reuse ;  /* 0x000000151c127219 */ /* 0x188fe40000001208 */
[-C--:B------:R-:W-:Y:S02]  /*0c20*/  SHF.L.U32 R5, R14, R21.reuse, RZ ;  /* 0x000000150e057219 */ /* 0x080fe400000006ff */
[----:B------:R-:W-:Y:S01]  /*0c30*/  SHF.R.U32.HI R9, RZ, R21, R8 ;  /* 0x00000015ff097219 */ /* 0x000fe20000011608 */
[----:B------:R-:W-:Y:S01]  /*0c40*/  IMAD.MOV.U32 R8, RZ, RZ, R18 ;  /* 0x000000ffff087224 */ /* 0x000fe200078e0012 */
[----:B------:R-:W-:Y:S01]  /*0c50*/  LOP3.LUT R13, RZ, R5, RZ, 0x33, !PT ;  /* 0x00000005ff0d7212 */ /* 0x000fe200078e33ff */
[----:B------:R-:W3:Y:S01]  /*0c60*/  LDC R25, c[0x0][0x710] ;  /* 0x0001c400ff197b82 */ /* 0x000ee20000000800 */
[----:B------:R-:W-:Y:S05]  /*0c70*/  @!P1 BRA `(.L_x_10) ;  /* 0x0000000000289947 */ /* 0x000fea0003800000 */
[----:B------:R-:W4:Y:S02]  /*0c80*/  LDC R5, c[0x0][0x74c] ;  /* 0x0001d300ff057b82 */ /* 0x000f240000000800 */
[----:B----4-:R-:W-:-:S05]  /*0c90*/  IADD3 R5, P1, R18, R5, RZ ;  /* 0x0000000512057210 */ /* 0x010fca0007f3e0ff */
        /* <DEDUP_REMOVED lines=8> */
.L_x_10:
[----:B-1----:R-:W-:Y:S01]  /*0d20*/  SHF.R.U64 R9, R8, R24, R9 ;  /* 0x0000001808097219 */ /* 0x002fe20000001209 */
[----:B0-----:R-:W-:Y:S01]  /*0d30*/  VIADD R10, R20, 0xffffffff ;  /* 0xffffffff140a7836 */ /* 0x001fe20000000000 */
[----:B------:R-:W-:Y:S01]  /*0d40*/  SHF.L.U32 R5, R16, R21, RZ ;  /* 0x0000001510057219 */ /* 0x000fe200000006ff */
[----:B------:R-:W-:Y:S01]  /*0d50*/  IMAD.MOV.U32 R14, RZ, RZ, 0x1 ;  /* 0x00000001ff0e7424 */ /* 0x000fe200078e00ff */
[----:B------:R-:W-:Y:S01]  /*0d60*/  LOP3.LUT R8, R28, R13, RZ, 0xc0, !PT ;  /* 0x0000000d1c087212 */ /* 0x000fe200078ec0ff */
[----:B------:R-:W-:Y:S01]  /*0d70*/  IMAD.MOV R11, RZ, RZ, -R9 ;  /* 0x000000ffff0b7224 */ /* 0x000fe200078e0a09 */
[----:B------:R-:W-:Y:S02]  /*0d80*/  SEL R12, R12, R29, !P4 ;  /* 0x0000001d0c0c7207 */ /* 0x000fe40006000000 */
[----:B------:R-:W-:Y:S01]  /*0d90*/  LOP3.LUT R10, R19, R10, RZ, 0xc0, !PT ;  /* 0x0000000a130a7212 */ /* 0x000fe200078ec0ff */
[----:B------:R-:W-:Y:S02]  /*0da0*/  IMAD R9, R5, R9, R8 ;  /* 0x0000000905097224 */ /* 0x000fe400078e0208 */
[----:B--2---:R-:W-:-:S02]  /*0db0*/  IMAD R5, R11, R26, R18 ;  /* 0x0000001a0b057224 */ /* 0x004fc400078e0212 */
[----:B---3--:R-:W-:Y:S02]  /*0dc0*/  IMAD R12, R9, R25, R12 ;  /* 0x00000019090c7224 */ /* 0x008fe400078e020c */
[----:B------:R-:W-:-:S05]  /*0dd0*/  IMAD R5, R5, R20, R10 ;  /* 0x0000001405057224 */ /* 0x000fca00078e020a */
[----:B------:R-:W-:Y:S02]  /*0de0*/  SEL R8, R5, R12, !P4 ;  /* 0x0000000c05087207 */ /* 0x000fe40006000000 */
[----:B------:R-:W-:Y:S01]  /*0df0*/  SEL R9, R12, R5, !P4 ;  /* 0x000000050c097207 */ /* 0x000fe20006000000 */
[----:B------:R-:W-:-:S07]  /*0e00*/  IMAD.MOV.U32 R5, RZ, RZ, R27 ;  /* 0x000000ffff057224 */ /* 0x000fce00078e001b */
.L_x_8:
[----:B------:R-:W-:-:S08]  /*0e10*/  NOP ;  /* 0x0000000000007918 */ /* 0x000fd00000000000 */
[----:B------:R-:W0:Y:S02]  /*0e20*/  USETMAXREG.TRY_ALLOC.CTAPOOL UP0, 0xe8 ;  /* 0x000000e8000079c8 */ /* 0x000e240008000600 */
[----:B0-----:R-:W-:-:S13]  /*0e30*/  PLOP3.LUT P1, PT, PT, PT, UP0, 0x80, 0x0 ;  /* 0x000000000000781c */ /* 0x001fda0003f2f008 */
[----:B------:R-:W-:Y:S05]  /*0e40*/  @!P1 BRA `(.L_x_8) ;  /* 0xfffffffc00f09947 */ /* 0x000fea000383ffff */
[----:B------:R-:W-:Y:S01]  /*0e50*/  ULDC.64 UR4, c[0x0][0x698] ;  /* 0x0001a60000047ab9 */ /* 0x000fe20000000a00 */
[----:B------:R-:W-:Y:S01]  /*0e60*/  ULDC.64 UR10, c[0x0][0x208] ;  /* 0x00008200000a7ab9 */ /* 0x000fe20000000a00 */
[----:B------:R-:W-:-:S04]  /*0e70*/  ISETP.NE.U32.AND P1, PT, RZ, UR4, PT ;  /* 0x00000004ff007c0c */ /* 0x000fc8000bf25070 */
[----:B------:R-:W-:-:S13]  /*0e80*/  ISETP.NE.AND.EX P1, PT, RZ, UR5, PT, P1 ;  /* 0x00000005ff007c0c */ /* 0x000fda000bf25310 */
[----:B------:R-:W-:Y:S05]  /*0e90*/  @!P1 BRA `(.L_x_11) ;  /* 0x00000000001c9947 */ /* 0x000fea0003800000 */
[----:B------:R-:W0:Y:S02]  /*0ea0*/  LDC.64 R10, c[0x0][0x698] ;  /* 0x0001a600ff0a7b82 */ /* 0x000e240000000a00 */
[----:B0-----:R-:W2:Y:S02]  /*0eb0*/  LDG.E.64 R10, desc[UR10][R10.64] ;  /* 0x0000000a0a0a7981 */ /* 0x001ea4000c1e1b00 */
[----:B--2---:R-:W-:-:S04]  /*0ec0*/  ISETP.NE.U32.AND P1, PT, R10, RZ, PT ;  /* 0x000000ff0a00720c */ /* 0x004fc80003f25070 */
[----:B------:R-:W-:-:S13]  /*0ed0*/  ISETP.NE.AND.EX P1, PT, R11, RZ, PT, P1 ;  /* 0x000000ff0b00720c */ /* 0x000fda0003f25310 */
[----:B------:R-:W-:Y:S05]  /*0ee0*/  @!P1 BRA `(.L_x_11) ;  /* 0x0000000000089947 */ /* 0x000fea0003800000 */
[----:B------:R0:W5:Y:S01]  /*0ef0*/  LD.E R16, desc[UR10][R10.64] ;  /* 0x0000000a0a107980 */ /* 0x000162000c101900 */
[----:B------:R-:W-:Y:S05]  /*0f00*/  BRA `(.L_x_12) ;  /* 0x0000000000207947 */ /* 0x000fea0003800000 */
.L_x_11:
[----:B------:R-:W-:Y:S02]  /*0f10*/  ULDC.64 UR4, c[0x0][0x688] ;  /* 0x0001a20000047ab9 */ /* 0x000fe40000000a00 */
[----:B------:R-:W-:-:S04]  /*0f20*/  ISETP.NE.U32.AND P1, PT, RZ, UR4, PT ;  /* 0x00000004ff007c0c */ /* 0x000fc8000bf25070 */
[----:B------:R-:W-:-:S13]  /*0f30*/  ISETP.NE.AND.EX P1, PT, RZ, UR5, PT, P1 ;  /* 0x00000005ff007c0c */ /* 0x000fda000bf25310 */
[----:B------:R-:W-:Y:S05]  /*0f40*/  @!P1 BRA `(.L_x_13) ;  /* 0x00000000000c9947 */ /* 0x000fea0003800000 */
[----:B------:R-:W0:Y:S02]  /*0f50*/  LDC.64 R16, c[0x0][0x688] ;  /* 0x0001a200ff107b82 */ /* 0x000e240000000a00 */
[----:B0-----:R1:W5:Y:S01]  /*0f60*/  LDG.E R16, desc[UR10][R16.64] ;  /* 0x0000000a10107981 */ /* 0x001362000c1e1900 */
[----:B------:R-:W-:Y:S05]  /*0f70*/  BRA `(.L_x_12) ;  /* 0x0000000000047947 */ /* 0x000fea0003800000 */
.L_x_13:
[----:B------:R-:W2:Y:S02]  /*0f80*/  LDC R16, c[0x0][0x680] ;  /* 0x0001a000ff107b82 */ /* 0x000ea40000000800 */
.L_x_12:
[----:B------:R-:W-:Y:S02]  /*0f90*/  ULDC.64 UR4, c[0x0][0x6a0] ;  /* 0x0001a80000047ab9 */ /* 0x000fe40000000a00 */
[----:B------:R-:W-:-:S04]  /*0fa0*/  ISETP.NE.U32.AND P1, PT, RZ, UR4, PT ;  /* 0x00000004ff007c0c */ /* 0x000fc8000bf25070 */
[----:B------:R-:W-:-:S13]  /*0fb0*/  ISETP.NE.AND.EX P1, PT, RZ, UR5, PT, P1 ;  /* 0x00000005ff007c0c */ /* 0x000fda000bf25310 */
[----:B------:R-:W-:Y:S05]  /*0fc0*/  @!P1 BRA `(.L_x_14) ;  /* 0x00000000001c9947 */ /* 0x000fea0003800000 */
[----:B0-----:R-:W0:Y:S02]  /*0fd0*/  LDC.64 R10, c[0x0][0x6a0] ;  /* 0x0001a800ff0a7b82 */ /* 0x001e240000000a00 */
[----:B0-----:R-:W3:Y:S02]  /*0fe0*/  LDG.E.64 R10, desc[UR10][R10.64] ;  /* 0x0000000a0a0a7981 */ /* 0x001ee4000c1e1b00 */
[----:B---3--:R-:W-:-:S04]  /*0ff0*/  ISETP.NE.U32.AND P1, PT, R10, RZ, PT ;  /* 0x000000ff0a00720c */ /* 0x008fc80003f25070 */
[----:B------:R-:W-:-:S13]  /*1000*/  ISETP.NE.AND.EX P1, PT, R11, RZ, PT, P1 ;  /* 0x000000ff0b00720c */ /* 0x000fda0003f25310 */
[----:B------:R-:W-:Y:S05]  /*1010*/  @!P1 BRA `(.L_x_14) ;  /* 0x0000000000089947 */ /* 0x000fea0003800000 */
[----:B------:R0:W5:Y:S01]  /*1020*/  LD.E R15, desc[UR10][R10.64] ;  /* 0x0000000a0a0f7980 */ /* 0x000162000c101900 */
[----:B------:R-:W-:Y:S05]  /*1030*/  BRA `(.L_x_15) ;  /* 0x0000000000207947 */ /* 0x000fea0003800000 */
.L_x_14:
[----:B------:R-:W-:Y:S02]  /*1040*/  ULDC.64 UR4, c[0x0][0x690] ;  /* 0x0001a40000047ab9 */ /* 0x000fe40000000a00 */
[----:B------:R-:W-:-:S04]  /*1050*/  ISETP.NE.U32.AND P1, PT, RZ, UR4, PT ;  /* 0x00000004ff007c0c */ /* 0x000fc8000bf25070 */
[----:B------:R-:W-:-:S13]  /*1060*/  ISETP.NE.AND.EX P1, PT, RZ, UR5, PT, P1 ;  /* 0x00000005ff007c0c */ /* 0x000fda000bf25310 */
[----:B------:R-:W-:Y:S05]  /*1070*/  @!P1 BRA `(.L_x_16) ;  /* 0x00000000000c9947 */ /* 0x000fea0003800000 */
[----:B0-----:R-:W0:Y:S02]  /*1080*/  LDC.64 R10, c[0x0][0x690] ;  /* 0x0001a400ff0a7b82 */ /* 0x001e240000000a00 */
[----:B0-----:R3:W5:Y:S01]  /*1090*/  LDG.E R15, desc[UR10][R10.64] ;  /* 0x0000000a0a0f7981 */ /* 0x001762000c1e1900 */
[----:B------:R-:W-:Y:S05]  /*10a0*/  BRA `(.L_x_15) ;  /* 0x0000000000047947 */ /* 0x000fea0003800000 */
.L_x_16:
[----:B------:R-:W4:Y:S02]  /*10b0*/  LDC R15, c[0x0][0x684] ;  /* 0x0001a100ff0f7b82 */ /* 0x000f240000000800 */
.L_x_15:
[----:B------:R-:W-:-:S13]  /*10c0*/  LOP3.LUT P1, RZ, R14, 0xff, RZ, 0xc0, !PT ;  /* 0x000000ff0eff7812 */ /* 0x000fda000782c0ff */
[----:B------:R-:W-:Y:S05]  /*10d0*/  @!P1 EXIT ;  /* 0x000000000000994d */ /* 0x000fea0003800000 */
[----:B------:R-:W-:Y:S01]  /*10e0*/  ULDC UR4, c[0x0][0x28c] ;  /* 0x0000a30000047ab9 */ /* 0x000fe20000000800 */
[----:B------:R-:W-:Y:S01]  /*10f0*/  LOP3.LUT R14, R4, 0x1, RZ, 0xfc, !PT ;  /* 0x00000001040e7812 */ /* 0x000fe200078efcff */
[----:B------:R-:W-:-:S04]  /*1100*/  UIADD3 UR4, UR4, 0x7f, URZ ;  /* 0x0000007f04047890 */ /* 0x000fc8000fffe03f */
[----:B------:R-:W-:-:S04]  /*1110*/  USHF.R.S32.HI UR5, URZ, 0x1f, UR4 ;  /* 0x0000001f3f057899 */ /* 0x000fc80008011404 */
[----:B------:R-:W-:-:S03]  /*1120*/  ULEA.HI UR5, UR5, UR4, URZ, 0x7 ;  /* 0x0000000405057291 */ /* 0x000fc6000f8f383f */
[----:B------:R-:W-:Y:S01]  /*1130*/  UMOV UR4, URZ ;  /* 0x0000003f00047c82 */ /* 0x000fe20008000000 */
[----:B------:R-:W-:-:S03]  /*1140*/  USHF.R.S32.HI UR6, URZ, 0x7, UR5 ;  /* 0x000000073f067899 */ /* 0x000fc60008011405 */
[----:B------:R-:W-:-:S09]  /*1150*/  UMOV UR5, URZ ;  /* 0x0000003f00057c82 */ /* 0x000fd20008000000 */
.L_x_281:
[----:B0--3--:R-:W-:Y:S02]  /*1160*/  LOP3.LUT R10, R0, 0x80, RZ, 0xc0, !PT ;  /* 0x00000080000a7812 */ /* 0x009fe400078ec0ff */
[----:B------:R-:W-:Y:S02]  /*1170*/  CS2R R86, SRZ ;  /* 0x0000000000567805 */ /* 0x000fe4000001ff00 */
[----:B------:R-:W-:Y:S02]  /*1180*/  CS2R R88, SRZ ;  /* 0x0000000000587805 */ /* 0x000fe4000001ff00 */
[----:B------:R-:W-:Y:S02]  /*1190*/  CS2R R90, SRZ ;  /* 0x00000000005a7805 */ /* 0x000fe4000001ff00 */
[----:B------:R-:W-:Y:S02]  /*11a0*/  SHF.R.U32.HI R11, RZ, 0x7, R10 ;  /* 0x00000007ff0b7819 */ /* 0x000fe4000001160a */
[----:B--2---:R-:W-:-:S02]  /*11b0*/  CS2R R92, SRZ ;  /* 0x00000000005c7805 */ /* 0x004fc4000001ff00 */
[----:B------:R-:W-:Y:S02]  /*11c0*/  VIMNMX R10, RZ, UR6, PT ;  /* 0x00000006ff0a7c48 */ /* 0x000fe4000bfe0100 */
[----:B------:R-:W-:Y:S02]  /*11d0*/  CS2R R94, SRZ ;  /* 0x00000000005e7805 */ /* 0x000fe4000001ff00 */
[----:B------:R-:W-:Y:S02]  /*11e0*/  CS2R R96, SRZ ;  /* 0x0000000000607805 */ /* 0x000fe4000001ff00 */
[----:B------:R-:W-:Y:S01]  /*11f0*/  CS2R R98, SRZ ;  /* 0x0000000000627805 */ /* 0x000fe2000001ff00 */
[----:B------:R-:W0:Y:S01]  /*1200*/  SHFL.IDX PT, R11, R11, RZ, 0x1f ;  /* 0x00001fff0b0b7589 */ /* 0x000e2200000e0000 */
[----:B------:R-:W-:Y:S02]  /*1210*/  IADD3 R10, -R10, UR6, RZ ;  /* 0x000000060a0a7c10 */ /* 0x000fe4000fffe1ff */
[----:B----4-:R-:W-:-:S02]  /*1220*/  CS2R R100, SRZ ;  /* 0x0000000000647805 */ /* 0x010fc4000001ff00 */
[----:B------:R-:W-:Y:S02]  /*1230*/  CS2R R102, SRZ ;  /* 0x0000000000667805 */ /* 0x000fe4000001ff00 */
[----:B------:R-:W-:Y:S02]  /*1240*/  CS2R R104, SRZ ;  /* 0x0000000000687805 */ /* 0x000fe4000001ff00 */
[----:B------:R-:W-:Y:S02]  /*1250*/  ISETP.GE.AND P1, PT, R10, 0x1, PT ;  /* 0x000000010a00780c */ /* 0x000fe40003f26270 */
[----:B------:R-:W-:Y:S02]  /*1260*/  CS2R R106, SRZ ;  /* 0x00000000006a7805 */ /* 0x000fe4000001ff00 */
[----:B------:R-:W-:Y:S02]  /*1270*/  CS2R R108, SRZ ;  /* 0x00000000006c7805 */ /* 0x000fe4000001ff00 */
[----:B------:R-:W-:-:S02]  /*1280*/  CS2R R110, SRZ ;  /* 0x00000000006e7805 */ /* 0x000fc4000001ff00 */
[----:B------:R-:W-:Y:S02]  /*1290*/  CS2R R112, SRZ ;  /* 0x0000000000707805 */ /* 0x000fe4000001ff00 */
[----:B------:R-:W-:Y:S02]  /*12a0*/  CS2R R114, SRZ ;  /* 0x0000000000727805 */ /* 0x000fe4000001ff00 */
[----:B------:R-:W-:Y:S02]  /*12b0*/  CS2R R116, SRZ ;  /* 0x0000000000747805 */ /* 0x000fe4000001ff00 */
        /* <DEDUP_REMOVED lines=12> */
[----:B0-----:R-:W-:Y:S02]  /*1380*/  R2UR UR7, R11 ;  /* 0x000000000b0772ca */ /* 0x001fe400000e0000 */
        /* <DEDUP_REMOVED lines=35> */
[----:B------:R-:W-:Y:S01]  /*15c0*/  CS2R R84, SRZ ;  /* 0x0000000000547805 */ /* 0x000fe2000001ff00 */
[----:B------:R-:W-:Y:S06]  /*15d0*/  @!P1 BRA `(.L_x_17) ;  /* 0x0000000400949947 */ /* 0x000fec0003800000 */
[----:B------:R-:W0:Y:S01]  /*15e0*/  S2UR UR12, SR_CgaCtaId ;  /* 0x00000000000c79c3 */ /* 0x000e220000008800 */
[----:B------:R-:W-:Y:S01]  /*15f0*/  ULEA.HI UR8, UR7, UR7, URZ, 0x1 ;  /* 0x0000000707087291 */ /* 0x000fe2000f8f083f */
[----:B------:R-:W-:Y:S01]  /*1600*/  IMAD.U32 R19, RZ, RZ, UR4 ;  /* 0x00000004ff137e24 */ /* 0x000fe2000f8e00ff */
[----:B------:R-:W-:Y:S01]  /*1610*/  UMOV UR9, 0x400 ;  /* 0x0000040000097882 */ /* 0x000fe20000000000 */
[----:B------:R-:W-:Y:S01]  /*1620*/  IMAD.U32 R11, RZ, RZ, UR5 ;  /* 0x00000005ff0b7e24 */ /* 0x000fe2000f8e00ff */
[----:B------:R-:W-:Y:S02]  /*1630*/  ULOP3.LUT UR8, UR8, 0x7fffe, URZ, 0xc0, !UPT ;  /* 0x0007fffe08087892 */ /* 0x000fe4000f8ec03f */
[----:B------:R-:W-:Y:S02]  /*1640*/  UPLOP3.LUT UP0, UPT, UPT, UPT, UPT, 0x40, 0x0 ;  /* 0x000000000000789c */ /* 0x000fe40003f0e870 */
[----:B------:R-:W-:Y:S02]  /*1650*/  UIADD3 UR8, UR7, -UR8, URZ ;  /* 0x8000000807087290 */ /* 0x000fe4000fffe03f */
[----:B0-----:R-:W-:-:S04]  /*1660*/  ULEA UR9, UR12, UR9, 0x18 ;  /* 0x000000090c097291 */ /* 0x001fc8000f8ec03f */
[----:B------:R-:W-:-:S04]  /*1670*/  ULEA UR8, UR8, UR9, 0xd ;  /* 0x0000000908087291 */ /* 0x000fc8000f8e683f */
[----:B------:R-:W-:-:S04]  /*1680*/  UIADD3 UR8, UR8, 0x100, URZ ;  /* 0x0000010008087890 */ /* 0x000fc8000fffe03f */
[----:B------:R-:W-:-:S03]  /*1690*/  USHF.R.U32.HI UR7, URZ, 0x4, UR8 ;  /* 0x000000043f077899 */ /* 0x000fc60008011608 */
[----:B------:R-:W-:Y:S01]  /*16a0*/  UMOV UR8, UR5 ;  /* 0x0000000500087c82 */ /* 0x000fe20008000000 */
[----:B------:R-:W-:-:S12]  /*16b0*/  ULOP3.LUT UR7, UR7, 0x3fff, URZ, 0xc0, !UPT ;  /* 0x00003fff07077892 */ /* 0x000fd8000f8ec03f */
.L_x_24:
[----:B------:R-:W-:-:S13]  /*16c0*/  ISETP.NE.AND P2, PT, R14, 0x3, PT ;  /* 0x000000030e00780c */ /* 0x000fda0003f45270 */
[----:B01----:R-:W-:Y:S05]  /*16d0*/  @!P2 BRA `(.L_x_18) ;  /* 0x000000000004a947 */ /* 0x003fea0003800000 */
[----:B------:R-:W-:Y:S01]  /*16e0*/  BPT.TRAP 0x1 ;  /* 0x000000040000795c */ /* 0x000fe20000300000 */
.L_x_18:
[----:B------:R-:W0:Y:S01]  /*16f0*/  S2UR UR12, SR_CgaCtaId ;  /* 0x00000000000c79c3 */ /* 0x000e220000008800 */
[----:B------:R-:W-:Y:S01]  /*1700*/  UMOV UR9, 0x400 ;  /* 0x0000040000097882 */ /* 0x000fe20000000000 */
[----:B------:R-:W-:Y:S01]  /*1710*/  SHF.L.U32 R18, R19, 0x1f, RZ ;  /* 0x0000001f13127819 */ /* 0x000fe200000006ff */
[----:B0-----:R-:W-:-:S04]  /*1720*/  ULEA UR17, UR12, UR9, 0x18 ;  /* 0x000000090c117291 */ /* 0x001fc8000f8ec03f */
[----:B------:R-:W-:-:S09]  /*1730*/  ULEA UR9, UR8, UR17, 0x3 ;  /* 0x0000001108097291 */ /* 0x000fd2000f8e183f */
[----:B------:R0:W3:Y:S01]  /*1740*/  SYNCS.PHASECHK.TRANS64.TRYWAIT P1, [UR9], R18 ;  /* 0x00000012ff0075a7 */ /* 0x0000e20008020149 */
[----:B------:R-:W-:Y:S05]  /*1750*/  @!P2 BRA `(.L_x_19) ;  /* 0x000000000004a947 */ /* 0x000fea0003800000 */
[----:B------:R-:W-:Y:S01]  /*1760*/  BPT.TRAP 0x1 ;  /* 0x000000040000795c */ /* 0x000fe20000300000 */
.L_x_19:
[C---:B------:R-:W-:Y:S02]  /*1770*/  IMAD.SHL.U32 R12, R0.reuse, 0x40, RZ ;  /* 0x00000040000c7824 */ /* 0x040fe400078e00ff */
[C---:B------:R-:W-:Y:S02]  /*1780*/  IMAD.SHL.U32 R13, R0.reuse, 0x400, RZ ;  /* 0x00000400000d7824 */ /* 0x040fe400078e00ff */
[----:B-1----:R-:W-:Y:S01]  /*1790*/  IMAD.SHL.U32 R17, R0, 0x20, RZ ;  /* 0x0000002000117824 */ /* 0x002fe200078e00ff */
[----:B------:R-:W-:-:S04]  /*17a0*/  LOP3.LUT R12, R12, 0x3800, RZ, 0xc0, !PT ;  /* 0x000038000c0c7812 */ /* 0x000fc800078ec0ff */
[----:B------:R-:W-:Y:S01]  /*17b0*/  LOP3.LUT R12, R12, 0x400, R13, 0xf8, !PT ;  /* 0x000004000c0c7812 */ /* 0x000fe200078ef80d */
[----:B------:R-:W-:-:S03]  /*17c0*/  IMAD.U32 R13, RZ, RZ, UR8 ;  /* 0x00000008ff0d7e24 */ /* 0x000fc6000f8e00ff */
[----:B------:R-:W-:-:S04]  /*17d0*/  LOP3.LUT R12, R12, 0x380, R17, 0xf8, !PT ;  /* 0x000003800c0c7812 */ /* 0x000fc800078ef811 */
[----:B------:R-:W-:-:S05]  /*17e0*/  SHF.R.U32.HI R12, RZ, 0x3, R12 ;  /* 0x00000003ff0c7819 */ /* 0x000fca000001160c */
[----:B------:R-:W-:Y:S01]  /*17f0*/  IMAD R12, R13, 0x1000, R12 ;  /* 0x000010000d0c7824 */ /* 0x000fe200078e020c */
[----:B---3--:R-:W-:Y:S06]  /*1800*/  @P1 BRA `(.L_x_20) ;  /* 0x0000000000081947 */ /* 0x008fec0003800000 */
[----:B------:R-:W1:Y:S02]  /*1810*/  SYNCS.PHASECHK.TRANS64.TRYWAIT P1, [UR9], R18 ;  /* 0x00000012ff0075a7 */ /* 0x000e640008020149 */
[----:B-1----:R-:W-:Y:S05]  /*1820*/  @!P1 BRA `(.L_x_21) ;  /* 0x000000a400949947 */ /* 0x002fea0003800000 */
.L_x_20:
[----:B------:R-:W-:Y:S01]  /*1830*/  LDS.128 R152, [R12+UR17+0x30100] ;  /* 0x030100110c987984 */ /* 0x000fe20008000c00 */
[----:B------:R-:W-:Y:S02]  /*1840*/  UIADD3 UR9, UR17, 0x18100, URZ ;  /* 0x0001810011097890 */ /* 0x000fe4000fffe03f */
[----:B------:R-:W-:Y:S01]  /*1850*/  ULOP3.LUT UR12, UR7, 0x10000, URZ, 0xfc, !UPT ;  /* 0x00010000070c7892 */ /* 0x000fe2000f8efc3f */
[----:B------:R-:W3:Y:S01]  /*1860*/  LDS.128 R156, [R12+UR17+0x30900] ;  /* 0x030900110c9c7984 */ /* 0x000ee20008000c00 */
[----:B------:R-:W-:Y:S01]  /*1870*/  USHF.R.U32.HI UR9, URZ, 0x4, UR9 ;  /* 0x000000043f097899 */ /* 0x000fe20008011609 */
[----:B------:R-:W-:Y:S01]  /*1880*/  UMOV UR13, 0x40000040 ;  /* 0x40000040000d7882 */ /* 0x000fe20000000000 */
[----:B------:R-:W-:Y:S02]  /*1890*/  UMOV UR15, 0x40000040 ;  /* 0x40000040000f7882 */ /* 0x000fe40000000000 */
[----:B------:R-:W-:-:S04]  /*18a0*/  ULOP3.LUT UR9, UR9, 0x3fff, URZ, 0xc0, !UPT ;  /* 0x00003fff09097892 */ /* 0x000fc8000f8ec03f */
[----:B------:R-:W-:Y:S02]  /*18b0*/  ULOP3.LUT UR16, UR9, 0x10000, URZ, 0xfc, !UPT ;  /* 0x0001000009107892 */ /* 0x000fe4000f8efc3f */
[----:B------:R-:W-:Y:S02]  /*18c0*/  ULEA UR9, UR8, UR12, 0xb ;  /* 0x0000000c08097291 */ /* 0x000fe4000f8e583f */
[----:B------:R-:W-:-:S05]  /*18d0*/  ULEA UR16, UR8, UR16, 0xb ;  /* 0x0000001008107291 */ /* 0x000fca000f8e583f */
[----:B------:R-:W-:Y:S02]  /*18e0*/  UMOV UR12, UR9 ;  /* 0x00000009000c7c82 */ /* 0x000fe40008000000 */
[----:B------:R-:W-:Y:S01]  /*18f0*/  UMOV UR14, UR16 ;  /* 0x00000010000e7c82 */ /* 0x000fe20008000000 */
[----:B---3--:R-:W-:-:S06]  /*1900*/  WARPGROUP.ARRIVE ;  /* 0x00000000000079c5 */ /* 0x008fcc0000000000 */
[----:B------:R-:W-:Y:S01]  /*1910*/  HGMMA.SP.64x128x32.F32 R88, gdesc[UR12], R88, UP0, R152, 0x0 ;  /* 0x09e098000c5879f0 */ /* 0x000fe2000bf00a58 */
[----:B------:R-:W-:Y:S01]  /*1920*/  UIADD3 UR12, UR9, 0x400, URZ ;  /* 0x00000400090c7890 */ /* 0x000fe2000fffe03f */
[----:B------:R-:W-:-:S14]  /*1930*/  UMOV UR13, 0x40000040 ;  /* 0x40000040000d7882 */ /* 0x000fdc0000000000 */
[----:B------:R-:W-:Y:S01]  /*1940*/  HGMMA.SP.64x128x32.F32 R24, gdesc[UR12], R24, UP0, R156, 0x0 ;  /* 0x09e09c000c1879f0 */ /* 0x000fe2000bf00a18 */
[----:B------:R-:W-:Y:S02]  /*1950*/  UIADD3 UR12, UR9, 0x2, URZ ;  /* 0x00000002090c7890 */ /* 0x000fe4000fffe03f */
[----:B------:R-:W-:Y:S01]  /*1960*/  UIADD3 UR14, UR16, 0x4, URZ ;  /* 0x00000004100e7890 */ /* 0x000fe2000fffe03f */
[----:B------:R-:W-:Y:S01]  /*1970*/  UMOV UR13, 0x40000040 ;  /* 0x40000040000d7882 */ /* 0x000fe20000000000 */
[----:B------:R-:W-:-:S11]  /*1980*/  UMOV UR15, 0x40000040 ;  /* 0x40000040000f7882 */ /* 0x000fd60000000000 */
[----:B------:R-:W-:Y:S01]  /*1990*/  HGMMA.SP.64x128x32.F32 R88, gdesc[UR12], R88, R153, 0x0 ;  /* 0x09e099000c5879f0 */ /* 0x000fe20008700a58 */
[----:B------:R-:W-:Y:S01]  /*19a0*/  UIADD3 UR12, UR9, 0x402, URZ ;  /* 0x00000402090c7890 */ /* 0x000fe2000fffe03f */
[----:B------:R-:W-:-:S14]  /*19b0*/  UMOV UR13, 0x40000040 ;  /* 0x40000040000d7882 */ /* 0x000fdc0000000000 */
[----:B------:R-:W-:Y:S01]  /*19c0*/  HGMMA.SP.64x128x32.F32 R24, gdesc[UR12], R24, R157, 0x0 ;  /* 0x09e09d000c1879f0 */ /* 0x000fe20008700a18 */
        /* <DEDUP_REMOVED lines=15> */
[----:B------:R-:W-:Y:S03]  /*1ac0*/  HGMMA.SP.64x128x32.F32 R24, gdesc[UR12], R24, R159, 0x0, gsb0 ;  /* 0x09e09f000c1879f0 */ /* 0x000fe60008000a18 */
[----:B------:R-:W-:Y:S02]  /*1ad0*/  WARPGROUP.DEPBAR.LE gsb0, 0x0 ;  /* 0x00008000000079c5 */ /* 0x000fe40000010000 */
[----:B------:R-:W-:Y:S05]  /*1ae0*/  @!P2 BRA `(.L_x_22) ;  /* 0x000000000004a947 */ /* 0x000fea0003800000 */
[----:B------:R-:W-:Y:S01]  /*1af0*/  BPT.TRAP 0x1 ;  /* 0x000000040000795c */ /* 0x000fe20000300000 */
.L_x_22:
[----:B------:R-:W-:Y:S02]  /*1b00*/  @P0 LEA R12, R11, UR17, 0x3 ;  /* 0x000000110b0c0c11 */ /* 0x000fe4000f8e18ff */
[----:B------:R-:W-:-:S03]  /*1b10*/  ISETP.GT.U32.AND P1, PT, R4, 0x1, PT ;  /* 0x000000010400780c */ /* 0x000fc60003f24070 */
[----:B-1----:R-:W-:-:S05]  /*1b20*/  @P0 VIADD R13, R12, 0x18 ;  /* 0x000000180c0d0836 */ /* 0x002fca0000000000 */
[----:B------:R-:W-:-:S04]  /*1b30*/  @P0 PRMT R13, R6, 0x654, R13 ;  /* 0x00000654060d0816 */ /* 0x000fc8000000000d */
[----:B------:R1:W-:Y:S01]  /*1b40*/  @P0 SYNCS.ARRIVE.TRANS64.RED.A1T0 RZ, [R13+URZ], RZ ;  /* 0x000000ff0dff09a7 */ /* 0x0003e2000810043f */
[----:B------:R-:W-:Y:S05]  /*1b50*/  @P1 BRA `(.L_x_23) ;  /* 0x0000000000041947 */ /* 0x000fea0003800000 */
[----:B------:R-:W-:Y:S01]  /*1b60*/  BPT.TRAP 0x1 ;  /* 0x000000040000795c */ /* 0x000fe20000300000 */
.L_x_23:
[----:B------:R-:W-:Y:S01]  /*1b70*/  UIADD3 UR8, UR8, 0x1, URZ ;  /* 0x0000000108087890 */ /* 0x000fe2000fffe03f */
[C---:B------:R-:W-:Y:S01]  /*1b80*/  ISETP.GT.AND P2, PT, R10.reuse, 0x1, PT ;  /* 0x000000010a00780c */ /* 0x040fe20003f44270 */
[----:B------:R-:W-:Y:S02]  /*1b90*/  VIADD R11, R11, 0x1 ;  /* 0x000000010b0b7836 */ /* 0x000fe40000000000 */
[----:B------:R-:W-:Y:S01]  /*1ba0*/  UISETP.NE.AND UP0, UPT, UR8, 0x3, UPT ;  /* 0x000000030800788c */ /* 0x000fe2000bf05270 */
[----:B------:R-:W-:Y:S02]  /*1bb0*/  VIADD R10, R10, 0xffffffff ;  /* 0xffffffff0a0a7836 */ /* 0x000fe40000000000 */
[C---:B------:R-:W-:Y:S01]  /*1bc0*/  ISETP.NE.AND P1, PT, R11.reuse, 0x3, PT ;  /* 0x000000030b00780c */ /* 0x040fe20003f25270 */
[----:B------:R-:W-:Y:S02]  /*1bd0*/  USEL UR9, URZ, 0x1, UP0 ;  /* 0x000000013f097887 */ /* 0x000fe40008000000 */
[----:B------:R-:W-:Y:S01]  /*1be0*/  USEL UR8, UR8, URZ, UP0 ;  /* 0x0000003f08087287 */ /* 0x000fe20008000000 */
[----:B------:R-:W-:Y:S01]  /*1bf0*/  SEL R11, R11, RZ, P1 ;  /* 0x000000ff0b0b7207 */ /* 0x000fe20000800000 */
[----:B------:R-:W-:-:S02]  /*1c00*/  UPLOP3.LUT UP0, UPT, UPT, UPT, UPT, 0x80, 0x0 ;  /* 0x000000000000789c */ /* 0x000fc40003f0f070 */
[----:B------:R-:W-:Y:S01]  /*1c10*/  LOP3.LUT R19, R19, UR9, RZ, 0x3c, !PT ;  /* 0x0000000913137c12 */ /* 0x000fe2000f8e3cff */
[----:B------:R-:W-:Y:S08]  /*1c20*/  @P2 BRA `(.L_x_24) ;  /* 0xfffffff800a42947 */ /* 0x000ff0000383ffff */
.L_x_17:
[----:B------:R-:W-:Y:S01]  /*1c30*/  LOP3.LUT R10, R0, 0x60, RZ, 0xc0, !PT ;  /* 0x00000060000a7812 */ /* 0x000fe200078ec0ff */
[----:B-1----:R-:W1:Y:S01]  /*1c40*/  LDC R17, c[0x0][0x288] ;  /* 0x0000a200ff117b82 */ /* 0x002e620000000800 */
[----:B------:R-:W-:Y:S01]  /*1c50*/  SHF.R.U32.HI R11, RZ, 0x2, R0 ;  /* 0x00000002ff0b7819 */ /* 0x000fe20000011600 */
[----:B------:R-:W-:Y:S01]  /*1c60*/  UIADD3 UR5, UR6, UR5, URZ ;  /* 0x0000000506057290 */ /* 0x000fe2000fffe03f */
[----:B------:R-:W-:Y:S01]  /*1c70*/  SHF.R.U32.HI R10, RZ, 0x5, R10 ;  /* 0x00000005ff0a7819 */ /* 0x000fe2000001160a */
[----:B------:R-:W-:Y:S01]  /*1c80*/  ULDC UR14, c[0x0][0x284] ;  /* 0x0000a100000e7ab9 */ /* 0x000fe20000000800 */
[----:B------:R-:W-:Y:S01]  /*1c90*/  LOP3.LUT R11, R11, 0x7, RZ, 0xc0, !PT ;  /* 0x000000070b0b7812 */ /* 0x000fe200078ec0ff */
[----:B------:R-:W-:Y:S01]  /*1ca0*/  UISETP.GT.U32.AND UP0, UPT, UR5, 0x2, UPT ;  /* 0x000000020500788c */ /* 0x000fe2000bf04070 */
[----:B------:R-:W-:Y:S01]  /*1cb0*/  SHF.R.U32.HI R13, RZ, 0x1, R0 ;  /* 0x00000001ff0d7819 */ /* 0x000fe20000011600 */
[----:B------:R-:W-:Y:S01]  /*1cc0*/  IMAD.SHL.U32 R12, R10, 0x10, RZ ;  /* 0x000000100a0c7824 */ /* 0x000fe200078e00ff */
[----:B------:R-:W-:Y:S01]  /*1cd0*/  SHF.R.S32.HI R152, RZ, 0x1f, R5 ;  /* 0x0000001fff987819 */ /* 0x000fe20000011405 */
[----:B------:R-:W-:Y:S01]  /*1ce0*/  UISETP.LT.U32.AND UP0, UPT, UR6, 0x3, UP0 ;  /* 0x000000030600788c */ /* 0x000fe20008701070 */
[----:B------:R-:W-:-:S02]  /*1cf0*/  WARPGROUP.DEPBAR.LE gsb0, 0x0 ;  /* 0x00008000000079c5 */ /* 0x000fc40000010000 */
[--C-:B------:R-:W-:Y:S01]  /*1d00*/  LOP3.LUT R12, R12, 0xfffffff0, R11.reuse, 0xe2, !PT ;  /* 0xfffffff00c0c7812 */ /* 0x100fe200078ee20b */
[----:B------:R-:W-:Y:S01]  /*1d10*/  IMAD R11, R10, -0x10, -R11 ;  /* 0xfffffff00a0b7824 */ /* 0x000fe200078e0a0b */
[----:B------:R-:W-:Y:S01]  /*1d20*/  LOP3.LUT R10, R7, 0x1, RZ, 0xc0, !PT ;  /* 0x00000001070a7812 */ /* 0x000fe200078ec0ff */
[----:B------:R-:W-:Y:S01]  /*1d30*/  UISETP.GE.U32.AND UP1, UPT, UR6, 0x3, UPT ;  /* 0x000000030600788c */ /* 0x000fe2000bf26070 */
[----:B------:R-:W-:Y:S01]  /*1d40*/  LOP3.LUT R12, R12, 0x40, R13, 0xf8, !PT ;  /* 0x000000400c0c7812 */ /* 0x000fe200078ef80d */
[----:B------:R-:W-:Y:S01]  /*1d50*/  IMAD.SHL.U32 R13, R9, 0x100, RZ ;  /* 0x00000100090d7824 */ /* 0x000fe200078e00ff */
[----:B------:R-:W-:Y:S01]  /*1d60*/  ULDC.64 UR12, c[0x0][0x6d0] ;  /* 0x0001b400000c7ab9 */ /* 0x000fe20000000a00 */
[----:B0-----:R-:W-:Y:S01]  /*1d70*/  IMAD R18, R10, -0x40, R11 ;  /* 0xffffffc00a127824 */ /* 0x001fe200078e020b */
[----:B------:R-:W-:Y:S01]  /*1d80*/  UIMAD.WIDE.U32 UR8, UR5, -0x55555555, URZ ;  /* 0xaaaaaaab050878a5 */ /* 0x000fe2000f8e003f */
[----:B------:R-:W-:Y:S01]  /*1d90*/  IMAD R10, R152, UR12, RZ ;  /* 0x0000000c980a7c24 */ /* 0x000fe2000f8e02ff */
[----:B------:R-:W-:Y:S01]  /*1da0*/  LOP3.LUT R160, R12, R13, RZ, 0xfc, !PT ;  /* 0x0000000d0ca07212 */ /* 0x000fe200078efcff */
[----:B------:R-:W-:Y:S01]  /*1db0*/  IMAD.SHL.U32 R12, R8, 0x80, RZ ;  /* 0x00000080080c7824 */ /* 0x000fe200078e00ff */
[----:B------:R-:W-:Y:S01]  /*1dc0*/  USEL UR7, URZ, 0x1, !UP0 ;  /* 0x000000013f077887 */ /* 0x000fe2000c000000 */
[----:B------:R-:W-:Y:S01]  /*1dd0*/  LOP3.LUT R9, R0, 0x3, RZ, 0xc0, !PT ;  /* 0x0000000300097812 */ /* 0x000fe200078ec0ff */
[----:B------:R-:W-:Y:S01]  /*1de0*/  USHF.R.U32.HI UR8, URZ, 0x1, UR9 ;  /* 0x000000013f087899 */ /* 0x000fe20008011609 */
[----:B------:R-:W-:Y:S01]  /*1df0*/  SHF.R.S32.HI R161, RZ, 0x1f, R160 ;  /* 0x0000001fffa17819 */ /* 0x000fe200000114a0 */
[----:B------:R-:W-:Y:S01]  /*1e00*/  ULOP3.LUT UR4, UR4, UR7, URZ, 0x3c, !UPT ;  /* 0x0000000704047292 */ /* 0x000fe2000f8e3c3f */
[----:B-1----:R-:W-:Y:S01]  /*1e10*/  ISETP.GE.AND P1, PT, R12, R17, PT ;  /* 0x000000110c00720c */ /* 0x002fe20003f26270 */
[C---:B------:R-:W-:Y:S01]  /*1e20*/  IMAD R19, R5.reuse, UR13, R10 ;  /* 0x0000000d05137c24 */ /* 0x040fe2000f8e020a */
[----:B------:R-:W-:Y:S01]  /*1e30*/  UIMAD UR5, UR8, -0x3, UR5 ;  /* 0xfffffffd080578a4 */ /* 0x000fe2000f8e0205 */
[----:B------:R-:W-:Y:S01]  /*1e40*/  IMAD.WIDE.U32 R10, R5, UR12, R160 ;  /* 0x0000000c050a7c25 */ /* 0x000fe2000f8e00a0 */
[C---:B------:R-:W-:Y:S01]  /*1e50*/  ISETP.GE.OR P1, PT, R13.reuse, UR14, P1 ;  /* 0x0000000e0d007c0c */ /* 0x040fe20008f26670 */
[----:B------:R-:W-:Y:S01]  /*1e60*/  @UP1 ULOP3.LUT UR4, UR4, 0x1, UR8, 0x78, !UPT ;  /* 0x0000000104041892 */ /* 0x000fe2000f8e7808 */
[----:B------:R-:W-:Y:S01]  /*1e70*/  IADD3 R13, -R13, UR14, R18 ;  /* 0x0000000e0d0d7c10 */ /* 0x000fe2000fffe112 */
[----:B------:R-:W-:-:S02]  /*1e80*/  IMAD R9, R9, -0x2, R17 ;  /* 0xfffffffe09097824 */ /* 0x000fc400078e0211 */
[----:B------:R-:W-:Y:S02]  /*1e90*/  IMAD.MOV.U32 R18, RZ, RZ, R10 ;  /* 0x000000ffff127224 */ /* 0x000fe400078e000a */
[----:B------:R-:W-:Y:S02]  /*1ea0*/  IMAD.IADD R19, R11, 0x1, R19 ;  /* 0x000000010b137824 */ /* 0x000fe400078e0213 */
[----:B------:R-:W-:Y:S02]  /*1eb0*/  IMAD.IADD R12, R9, 0x1, -R12 ;  /* 0x00000001090c7824 */ /* 0x000fe400078e0a0c */
[----:B------:R-:W-:Y:S02]  /*1ec0*/  IMAD.MOV.U32 R10, RZ, RZ, -0x1 ;  /* 0xffffffffff0a7424 */ /* 0x000fe400078e00ff */
[----:B------:R-:W-:Y:S05]  /*1ed0*/  @P1 BRA `(.L_x_25) ;  /* 0x0000008000a01947 */ /* 0x000fea0003800000 */
[----:B------:R-:W0:Y:S01]  /*1ee0*/  LDC.64 R166, c[0x0][0x6c8] ;  /* 0x0001b200ffa67b82 */ /* 0x000e220000000a00 */
[----:B----45:R-:W-:Y:S01]  /*1ef0*/  FSETP.NEU.AND P1, PT, R15, RZ, PT ;  /* 0x000000ff0f00720b */ /* 0x030fe20003f2d000 */
[----:B------:R-:W-:Y:S01]  /*1f00*/  IMAD.WIDE R20, R8, 0x80, RZ ;  /* 0x0000008008147825 */ /* 0x000fe200078e02ff */
[----:B------:R-:W-:Y:S01]  /*1f10*/  ISETP.GT.AND P2, PT, R13, RZ, PT ;  /* 0x000000ff0d00720c */ /* 0x000fe20003f44270 */
[----:B------:R-:W-:Y:S02]  /*1f20*/  BSSY B0, `(.L_x_25) ;  /* 0x0000823000007945 */ /* 0x000fe40003800000 */
[----:B------:R-:W-:Y:S01]  /*1f30*/  IMAD.SHL.U32 R11, R0, 0x2, RZ ;  /* 0x00000002000b7824 */ /* 0x000fe200078e00ff */
[----:B------:R-:W-:-:S04]  /*1f40*/  ISETP.GT.AND P5, PT, R12, RZ, P2 ;  /* 0x000000ff0c00720c */ /* 0x000fc800017a4270 */
[----:B------:R-:W-:Y:S01]  /*1f50*/  LOP3.LUT R11, R20, 0x6, R11, 0xf8, !PT ;  /* 0x00000006140b7812 */ /* 0x000fe200078ef80b */
[----:B0-----:R-:W-:-:S04]  /*1f60*/  IMAD R8, R21, R166, RZ ;  /* 0x000000a615087224 */ /* 0x001fc800078e02ff */
[----:B------:R-:W-:-:S04]  /*1f70*/  IMAD.WIDE.U32 R22, R11, R166, R18 ;  /* 0x000000a60b167225 */ /* 0x000fc800078e0012 */
[----:B------:R-:W-:-:S04]  /*1f80*/  IMAD R9, R11, R167, R8 ;  /* 0x000000a70b097224 */ /* 0x000fc800078e0208 */
[----:B------:R-:W-:Y:S01]  /*1f90*/  IMAD.IADD R153, R23, 0x1, R9 ;  /* 0x0000000117997824 */ /* 0x000fe200078e0209 */
[----:B------:R-:W-:Y:S06]  /*1fa0*/  @!P1 BRA `(.L_x_26) ;  /* 0x0000006400509947 */ /* 0x000fec0003800000 */
[----:B------:R-:W0:Y:S01]  /*1fb0*/  LDC.64 R158, c[0x0][0x6b0] ;  /* 0x0001ac00ff9e7b82 */ /* 0x000e220000000a00 */
[----:B------:R-:W-:Y:S01]  /*1fc0*/  ULDC.64 UR8, c[0x0][0x6b8] ;  /* 0x0001ae0000087ab9 */ /* 0x000fe20000000a00 */
[----:B------:R-:W-:Y:S01]  /*1fd0*/  ULDC.64 UR12, c[0x0][0x6a8] ;  /* 0x0001aa00000c7ab9 */ /* 0x000fe20000000a00 */
[----:B------:R-:W-:Y:S01]  /*1fe0*/  IMAD R8, R152, UR8, RZ ;  /* 0x0000000898087c24 */ /* 0x000fe2000f8e02ff */
[----:B------:R-:W-:Y:S01]  /*1ff0*/  ULDC.64 UR14, c[0x0][0x6c0] ;  /* 0x0001b000000e7ab9 */ /* 0x000fe20000000a00 */
[----:B------:R-:W-:-:S03]  /*2000*/  IMAD.WIDE.U32 R156, R5, UR8, R160 ;  /* 0x00000008059c7c25 */ /* 0x000fc6000f8e00a0 */
[----:B------:R-:W1:Y:S01]  /*2010*/  LDC.64 R162, c[0x0][0x6b0] ;  /* 0x0001ac00ffa27b82 */ /* 0x000e620000000a00 */
[----:B------:R-:W-:Y:S02]  /*2020*/  IMAD R9, R5, UR9, R8 ;  /* 0x0000000905097c24 */ /* 0x000fe4000f8e0208 */
[----:B------:R-:W-:Y:S02]  /*2030*/  IMAD.MOV.U32 R154, RZ, RZ, R156 ;  /* 0x000000ffff9a7224 */ /* 0x000fe400078e009c */
[----:B------:R-:W-:Y:S02]  /*2040*/  IMAD.IADD R155, R157, 0x1, R9 ;  /* 0x000000019d9b7824 */ /* 0x000fe400078e0209 */
[-C--:B0-----:R-:W-:Y:S02]  /*2050*/  IMAD R8, R21, R158.reuse, RZ ;  /* 0x0000009e15087224 */ /* 0x081fe400078e02ff */
[----:B------:R-:W-:-:S04]  /*2060*/  IMAD.WIDE.U32 R18, R11, R158, R154 ;  /* 0x0000009e0b127225 */ /* 0x000fc800078e009a */
[----:B------:R-:W-:Y:S01]  /*2070*/  IMAD R8, R11, R159, R8 ;  /* 0x0000009f0b087224 */ /* 0x000fe200078e0208 */
[----:B------:R-:W-:-:S03]  /*2080*/  LEA R20, P1, R18, UR12, 0x2 ;  /* 0x0000000c12147c11 */ /* 0x000fc6000f8210ff */
[----:B------:R-:W-:-:S05]  /*2090*/  IMAD.IADD R17, R19, 0x1, R8 ;  /* 0x0000000113117824 */ /* 0x000fca00078e0208 */
[----:B------:R-:W-:-:S05]  /*20a0*/  LEA.HI.X R21, R18, UR13, R17, 0x2, P1 ;  /* 0x0000000d12157c11 */ /* 0x000fca00088f1411 */
[----:B------:R-:W3:Y:S01]  /*20b0*/  @P5 LDG.E.LTC128B R170, desc[UR10][R20.64] ;  /* 0x0000000a14aa5981 */ /* 0x000ee2000c1e1920 */
[C---:B------:R-:W-:Y:S01]  /*20c0*/  LEA R152, P1, R22.reuse, UR14, 0x2 ;  /* 0x0000000e16987c11 */ /* 0x040fe2000f8210ff */
[-C--:B-1----:R-:W-:Y:S01]  /*20d0*/  IMAD.WIDE.U32 R168, R11, R158.reuse, R162 ;  /* 0x0000009e0ba87225 */ /* 0x082fe200078e00a2 */
[----:B------:R-:W-:Y:S02]  /*20e0*/  BSSY B1, `(.L_x_27) ;  /* 0x0000011000017945 */ /* 0x000fe40003800000 */
[----:B------:R-:W-:Y:S01]  /*20f0*/  LEA.HI.X R153, R22, UR15, R153, 0x2, P1 ;  /* 0x0000000f16997c11 */ /* 0x000fe200088f1499 */
[----:B------:R-:W-:Y:S01]  /*2100*/  IMAD.IADD R173, R8, 0x1, R169 ;  /* 0x0000000108ad7824 */ /* 0x000fe200078e02a9 */
[----:B------:R-:W-:Y:S01]  /*2110*/  ISETP.GT.AND P1, PT, R13, 0x8, PT ;  /* 0x000000080d00780c */ /* 0x000fe20003f24270 */
[----:B------:R-:W-:-:S04]  /*2120*/  IMAD.WIDE.U32 R22, R11, R158, R160 ;  /* 0x0000009e0b167225 */ /* 0x000fc800078e00a0 */
[----:B------:R-:W-:Y:S02]  /*2130*/  IMAD.IADD R23, R8, 0x1, R23 ;  /* 0x0000000108177824 */ /* 0x000fe400078e0217 */
[----:B------:R-:W-:-:S04]  /*2140*/  IMAD.WIDE.U32 R164, R5, UR8, R22 ;  /* 0x0000000805a47c25 */ /* 0x000fc8000f8e0016 */
[----:B---3--:R-:W-:-:S04]  /*2150*/  FMUL R17, R170, R15 ;  /* 0x0000000faa117220 */ /* 0x008fc80000400000 */
[----:B--2---:R-:W-:Y:S01]  /*2160*/  FFMA R171, R88, R16, R17 ;  /* 0x0000001058ab7223 */ /* 0x004fe20000000011 */
[----:B------:R-:W-:-:S04]  /*2170*/  IADD3 R17, P3, R156, R168, RZ ;  /* 0x000000a89c117210 */ /* 0x000fc80007f7e0ff */
[----:B------:R0:W-:Y:S01]  /*2180*/  @P5 STG.E desc[UR10][R152.64], R171 ;  /* 0x000000ab98005986 */ /* 0x0001e2000c10190a */
[----:B------:R-:W-:Y:S01]  /*2190*/  ISETP.GT.AND P5, PT, R12, 0x1, P2 ;  /* 0x000000010c00780c */ /* 0x000fe200017a4270 */
[----:B------:R-:W-:Y:S01]  /*21a0*/  IMAD.X R20, R173, 0x1, R155, P3 ;  /* 0x00000001ad147824 */ /* 0x000fe200018e069b */
[----:B------:R-:W-:-:S04]  /*21b0*/  LEA R18, P6, R17, UR12, 0x2 ;  /* 0x0000000c11127c11 */ /* 0x000fc8000f8c10ff */
[----:B------:R-:W-:-:S07]  /*21c0*/  LEA.HI.X R19, R17, UR13, R20, 0x2, P6 ;  /* 0x0000000d11137c11 */ /* 0x000fce000b0f1414 */
[----:B0-----:R-:W-:Y:S05]  /*21d0*/  @!P5 BRA `(.L_x_28) ;  /* 0x000000000004d947 */ /* 0x001fea0003800000 */
[----:B------:R0:W5:Y:S02]  /*21e0*/  LDG.E.LTC128B R170, desc[UR10][R18.64] ;  /* 0x0000000a12aa7981 */ /* 0x000164000c1e1920 */
.L_x_28:
[----:B------:R-:W-:Y:S05]  /*21f0*/  BSYNC B1 ;  /* 0x0000000000017941 */ /* 0x000fea0003800000 */
.L_x_27:
[----:B------:R-:W-:Y:S01]  /*2200*/  IMAD.IADD R17, R9, 0x1, R165 ;  /* 0x0000000109117824 */ /* 0x000fe200078e02a5 */
[----:B------:R-:W-:Y:S01]  /*2210*/  LEA R20, P3, R164, UR12, 0x2 ;  /* 0x0000000ca4147c11 */ /* 0x000fe2000f8610ff */
[----:B0----5:R-:W-:Y:S01]  /*2220*/  FMUL R18, R170, R15 ;  /* 0x0000000faa127220 */ /* 0x021fe20000400000 */
[----:B------:R-:W-:Y:S01]  /*2230*/  LEA R22, P6, R166, R152, 0x2 ;  /* 0x00000098a6167211 */ /* 0x000fe200078c10ff */
[----:B------:R-:W-:Y:S01]  /*2240*/  BSSY B1, `(.L_x_29) ;  /* 0x000000e000017945 */ /* 0x000fe20003800000 */
[----:B------:R-:W-:Y:S01]  /*2250*/  LEA.HI.X R21, R164, UR13, R17, 0x2, P3 ;  /* 0x0000000da4157c11 */ /* 0x000fe200098f1411 */
[----:B------:R-:W-:Y:S01]  /*2260*/  FFMA R17, R89, R16, R18 ;  /* 0x0000001059117223 */ /* 0x000fe20000000012 */
[----:B------:R-:W-:Y:S01]  /*2270*/  LEA.HI.X R23, R166, R153, R167, 0x2, P6 ;  /* 0x00000099a6177211 */ /* 0x000fe200030f14a7 */
[----:B------:R-:W-:Y:S01]  /*2280*/  IMAD.MOV.U32 R169, RZ, RZ, R173 ;  /* 0x000000ffffa97224 */ /* 0x000fe200078e00ad */
[----:B------:R-:W-:Y:S01]  /*2290*/  ISETP.GT.AND P3, PT, R12, RZ, P1 ;  /* 0x000000ff0c00720c */ /* 0x000fe20000f64270 */
[----:B------:R-:W-:Y:S01]  /*22a0*/  IMAD R18, R159, 0x7, RZ ;  /* 0x000000079f127824 */ /* 0x000fe200078e02ff */
[----:B------:R-:W-:Y:S01]  /*22b0*/  IADD3 R88, P6, R160, R168, RZ ;  /* 0x000000a8a0587210 */ /* 0x000fe20007fde0ff */
[----:B------:R0:W-:Y:S01]  /*22c0*/  @P5 STG.E desc[UR10][R22.64], R17 ;  /* 0x0000001116005986 */ /* 0x0001e2000c10190a */
[----:B------:R-:W-:-:S03]  /*22d0*/  IMAD.MOV.U32 R172, RZ, RZ, R170 ;  /* 0x000000ffffac7224 */ /* 0x000fc600078e00aa */
[----:B------:R-:W-:Y:S02]  /*22e0*/  IMAD.X R89, R161, 0x1, R173, P6 ;  /* 0x00000001a1597824 */ /* 0x000fe400030e06ad */
[----:B------:R-:W-:-:S04]  /*22f0*/  IMAD.WIDE.U32 R164, R5, UR8, R88 ;  /* 0x0000000805a47c25 */ /* 0x000fc8000f8e0058 */
[----:B------:R-:W-:Y:S05]  /*2300*/  @!P3 BRA `(.L_x_30) ;  /* 0x000000000004b947 */ /* 0x000fea0003800000 */
[----:B------:R1:W5:Y:S02]  /*2310*/  LDG.E.LTC128B R172, desc[UR10][R20.64+0x20] ;  /* 0x0000200a14ac7981 */ /* 0x000364000c1e1920 */
.L_x_30:
[----:B------:R-:W-:Y:S05]  /*2320*/  BSYNC B1 ;  /* 0x0000000000017941 */ /* 0x000fea0003800000 */
.L_x_29:
[----:B------:R-:W-:Y:S01]  /*2330*/  ISETP.GT.AND P6, PT, R12, 0x1, P1 ;  /* 0x000000010c00780c */ /* 0x000fe20000fc4270 */
[----:B------:R-:W-:Y:S02]  /*2340*/  IMAD.IADD R19, R9, 0x1, R165 ;  /* 0x0000000109137824 */ /* 0x000fe400078e02a5 */
[----:B0----5:R-:W-:Y:S01]  /*2350*/  FMUL R17, R172, R15 ;  /* 0x0000000fac117220 */ /* 0x021fe20000400000 */
[----:B------:R-:W-:Y:S01]  /*2360*/  IMAD.WIDE.U32 R168, R158, 0x7, R168 ;  /* 0x000000079ea87825 */ /* 0x000fe200078e00a8 */
[----:B------:R-:W-:Y:S01]  /*2370*/  LEA R88, P5, R164, UR12, 0x2 ;  /* 0x0000000ca4587c11 */ /* 0x000fe2000f8a10ff */
[----:B------:R-:W-:Y:S02]  /*2380*/  BSSY B1, `(.L_x_31) ;  /* 0x000000b000017945 */ /* 0x000fe40003800000 */
[----:B------:R-:W-:Y:S01]  /*2390*/  FFMA R165, R90, R16, R17 ;  /* 0x000000105aa57223 */ /* 0x000fe20000000011 */
[----:B------:R-:W-:Y:S01]  /*23a0*/  IMAD.IADD R173, R169, 0x1, R18 ;  /* 0x00000001a9ad7824 */ /* 0x000fe200078e0212 */
[----:B------:R-:W-:-:S02]  /*23b0*/  LEA.HI.X R89, R164, UR13, R19, 0x2, P5 ;  /* 0x0000000da4597c11 */ /* 0x000fc4000a8f1413 */
[----:B------:R-:W-:Y:S01]  /*23c0*/  IADD3 R17, P5, R156, R168, RZ ;  /* 0x000000a89c117210 */ /* 0x000fe20007fbe0ff */
[----:B------:R0:W-:Y:S01]  /*23d0*/  @P3 STG.E desc[UR10][R152.64+0x20], R165 ;  /* 0x000020a598003986 */ /* 0x0001e2000c10190a */
[----:B------:R-:W-:-:S03]  /*23e0*/  ISETP.GT.AND P3, PT, R12, 0x8, P2 ;  /* 0x000000080c00780c */ /* 0x000fc60001764270 */
[----:B------:R-:W-:Y:S01]  /*23f0*/  IMAD.X R164, R173, 0x1, R155, P5 ;  /* 0x00000001ada47824 */ /* 0x000fe200028e069b */
[----:B------:R-:W-:Y:S01]  /*2400*/  LEA R170, P5, R17, UR12, 0x2 ;  /* 0x0000000c11aa7c11 */ /* 0x000fe2000f8a10ff */
[----:B------:R-:W-:-:S12]  /*2410*/  @!P6 BRA `(.L_x_32) ;  /* 0x000000000004e947 */ /* 0x000fd80003800000 */
[----:B------:R2:W5:Y:S02]  /*2420*/  LDG.E.LTC128B R172, desc[UR10][R88.64+0x20] ;  /* 0x0000200a58ac7981 */ /* 0x000564000c1e1920 */
.L_x_32:
[----:B------:R-:W-:Y:S05]  /*2430*/  BSYNC B1 ;  /* 0x0000000000017941 */ /* 0x000fea0003800000 */
.L_x_31:
[----:B-----5:R-:W-:Y:S01]  /*2440*/  FMUL R90, R172, R15 ;  /* 0x0000000fac5a7220 */ /* 0x020fe20000400000 */
[----:B------:R-:W-:Y:S01]  /*2450*/  IMAD.MOV.U32 R180, RZ, RZ, R172 ;  /* 0x000000ffffb47224 */ /* 0x000fe200078e00ac */
[----:B------:R-:W-:Y:S02]  /*2460*/  LEA.HI.X R171, R17, UR13, R164, 0x2, P5 ;  /* 0x0000000d11ab7c11 */ /* 0x000fe4000a8f14a4 */
[----:B------:R-:W-:-:S05]  /*2470*/  FFMA R175, R91, R16, R90 ;  /* 0x000000105baf7223 */ /* 0x000fca000000005a */
[----:B------:R3:W-:Y:S04]  /*2480*/  @P6 STG.E desc[UR10][R22.64+0x20], R175 ;  /* 0x000020af16006986 */ /* 0x0007e8000c10190a */
[----:B------:R-:W4:Y:S01]  /*2490*/  @P3 LDG.E.LTC128B R180, desc[UR10][R170.64] ;  /* 0x0000000aaab43981 */ /* 0x000f22000c1e1920 */
[----:B------:R-:W-:Y:S01]  /*24a0*/  IADD3 R172, P5, R168, R158, RZ ;  /* 0x0000009ea8ac7210 */ /* 0x000fe20007fbe0ff */
[----:B0-----:R-:W-:Y:S02]  /*24b0*/  IMAD R165, R167, 0x1c, RZ ;  /* 0x0000001ca7a57824 */ /* 0x001fe400078e02ff */
[----:B------:R-:W-:Y:S01]  /*24c0*/  IMAD.WIDE.U32 R168, R166, 0x1c, R22 ;  /* 0x0000001ca6a87825 */ /* 0x000fe200078e0016 */
[----:B------:R-:W-:-:S03]  /*24d0*/  IADD3 R19, P6, R172, R156, RZ ;  /* 0x0000009cac137210 */ /* 0x000fc60007fde0ff */
[----:B------:R-:W-:Y:S01]  /*24e0*/  IMAD.X R173, R173, 0x1, R159, P5 ;  /* 0x00000001adad7824 */ /* 0x000fe200028e069f */
[----:B------:R-:W-:Y:S01]  /*24f0*/  ISETP.GT.AND P5, PT, R12, 0x9, P2 ;  /* 0x000000090c00780c */ /* 0x000fe200017a4270 */
[----:B------:R-:W-:Y:S02]  /*2500*/  IMAD.IADD R165, R169, 0x1, R165 ;  /* 0x00000001a9a57824 */ /* 0x000fe400078e02a5 */
[----:B------:R-:W-:Y:S01]  /*2510*/  IMAD.X R164, R173, 0x1, R155, P6 ;  /* 0x00000001ada47824 */ /* 0x000fe200030e069b */
[----:B------:R-:W-:-:S04]  /*2520*/  LEA R90, P6, R19, UR12, 0x2 ;  /* 0x0000000c135a7c11 */ /* 0x000fc8000f8c10ff */
[----:B------:R-:W-:Y:S01]  /*2530*/  LEA.HI.X R91, R19, UR13, R164, 0x2, P6 ;  /* 0x0000000d135b7c11 */ /* 0x000fe2000b0f14a4 */
[----:B------:R-:W-:Y:S02]  /*2540*/  IMAD.MOV.U32 R164, RZ, RZ, R168 ;  /* 0x000000ffffa47224 */ /* 0x000fe400078e00a8 */
[----:B------:R-:W-:-:S04]  /*2550*/  IMAD.WIDE.U32 R162, R158, 0x7, R162 ;  /* 0x000000079ea27825 */ /* 0x000fc800078e00a2 */
[----:B----4-:R-:W-:-:S04]  /*2560*/  FMUL R17, R180, R15 ;  /* 0x0000000fb4117220 */ /* 0x010fc80000400000 */
[----:B------:R-:W-:-:S05]  /*2570*/  FFMA R17, R92, R16, R17 ;  /* 0x000000105c117223 */ /* 0x000fca0000000011 */
[----:B------:R0:W-:Y:S04]  /*2580*/  @P3 STG.E desc[UR10][R164.64], R17 ;  /* 0x00000011a4003986 */ /* 0x0001e8000c10190a */
[----:B------:R4:W2:Y:S01]  /*2590*/  @P5 LDG.E.LTC128B R180, desc[UR10][R90.64] ;  /* 0x0000000a5ab45981 */ /* 0x0008a2000c1e1920 */
[----:B------:R-:W-:Y:S01]  /*25a0*/  IMAD.IADD R177, R18, 0x1, R163 ;  /* 0x0000000112b17824 */ /* 0x000fe200078e02a3 */
[-C--:B------:R-:W-:Y:S01]  /*25b0*/  IADD3 R170, P6, R162, R158.reuse, RZ ;  /* 0x0000009ea2aa7210 */ /* 0x080fe20007fde0ff */
[----:B------:R-:W-:Y:S01]  /*25c0*/  IMAD.MOV.U32 R176, RZ, RZ, R162 ;  /* 0x000000ffffb07224 */ /* 0x000fe200078e00a2 */
[----:B------:R-:W-:Y:S01]  /*25d0*/  SHF.L.U64.HI R19, R166, 0x5, R167 ;  /* 0x00000005a6137819 */ /* 0x000fe200000102a7 */
[----:B------:R-:W-:Y:S01]  /*25e0*/  IMAD.WIDE.U32 R172, R158, 0x7, R172 ;  /* 0x000000079eac7825 */ /* 0x000fe200078e00ac */
[----:B------:R-:W-:Y:S03]  /*25f0*/  BSSY B1, `(.L_x_33) ;  /* 0x000001b000017945 */ /* 0x000fe60003800000 */
[----:B---3--:R-:W-:-:S04]  /*2600*/  IMAD.WIDE.U32 R174, R11, R158, R176 ;  /* 0x0000009e0bae7225 */ /* 0x008fc800078e00b0 */
[----:B------:R-:W-:Y:S01]  /*2610*/  IMAD.X R171, R177, 0x1, R159, P6 ;  /* 0x00000001b1ab7824 */ /* 0x000fe200030e069f */
[----:B------:R-:W-:Y:S01]  /*2620*/  IADD3 R174, P3, R160, R174, RZ ;  /* 0x000000aea0ae7210 */ /* 0x000fe20007f7e0ff */
[----:B0-----:R-:W-:Y:S02]  /*2630*/  IMAD.SHL.U32 R17, R166, 0x20, RZ ;  /* 0x00000020a6117824 */ /* 0x001fe400078e00ff */
[----:B------:R-:W-:Y:S01]  /*2640*/  IMAD.WIDE.U32 R162, R11, R158, R170 ;  /* 0x0000009e0ba27225 */ /* 0x000fe200078e00aa */
[----:B------:R-:W-:-:S03]  /*2650*/  IADD3.X R175, R161, R8, R175, P3, !PT ;  /* 0x00000008a1af7210 */ /* 0x000fc60001ffe4af */
[----:B------:R-:W-:Y:S01]  /*2660*/  IMAD.WIDE.U32 R176, R158, 0x7, R176 ;  /* 0x000000079eb07825 */ /* 0x000fe200078e00b0 */
[----:B------:R-:W-:-:S03]  /*2670*/  IADD3 R178, P6, R160, R162, RZ ;  /* 0x000000a2a0b27210 */ /* 0x000fc60007fde0ff */
[----:B------:R-:W-:Y:S01]  /*2680*/  IMAD.WIDE.U32 R174, R5, UR8, R174 ;  /* 0x0000000805ae7c25 */ /* 0x000fe2000f8e00ae */
[----:B------:R-:W-:-:S03]  /*2690*/  IADD3.X R179, R161, R8, R163, P6, !PT ;  /* 0x00000008a1b37210 */ /* 0x000fc600037fe4a3 */
[----:B----4-:R-:W-:Y:S01]  /*26a0*/  IMAD.IADD R91, R9, 0x1, R175 ;  /* 0x00000001095b7824 */ /* 0x010fe200078e02af */
[----:B------:R-:W-:Y:S01]  /*26b0*/  LEA R162, P3, R174, UR12, 0x2 ;  /* 0x0000000caea27c11 */ /* 0x000fe2000f8610ff */
[----:B------:R-:W-:Y:S01]  /*26c0*/  IMAD.WIDE.U32 R166, R5, UR8, R178 ;  /* 0x0000000805a67c25 */ /* 0x000fe2000f8e00b2 */
[----:B------:R-:W-:Y:S02]  /*26d0*/  IADD3 R175, P6, R156, R172, RZ ;  /* 0x000000ac9caf7210 */ /* 0x000fe40007fde0ff */
[----:B------:R-:W-:Y:S01]  /*26e0*/  LEA.HI.X R163, R174, UR13, R91, 0x2, P3 ;  /* 0x0000000daea37c11 */ /* 0x000fe200098f145b */
[----:B------:R-:W-:Y:S01]  /*26f0*/  IMAD.IADD R179, R9, 0x1, R167 ;  /* 0x0000000109b37824 */ /* 0x000fe200078e02a7 */
[----:B------:R-:W-:Y:S01]  /*2700*/  IADD3 R90, P3, R17, R22, RZ ;  /* 0x00000016115a7210 */ /* 0x000fe20007f7e0ff */
[----:B------:R-:W-:-:S04]  /*2710*/  IMAD.IADD R182, R18, 0x1, R173 ;  /* 0x0000000112b67824 */ /* 0x000fc800078e02ad */
[----:B------:R-:W-:Y:S02]  /*2720*/  IMAD.X R91, R19, 0x1, R23, P3 ;  /* 0x00000001135b7824 */ /* 0x000fe400018e0617 */
[----:B--2---:R-:W-:-:S04]  /*2730*/  FMUL R92, R180, R15 ;  /* 0x0000000fb45c7220 */ /* 0x004fc80000400000 */
[----:B------:R-:W-:Y:S01]  /*2740*/  FFMA R181, R93, R16, R92 ;  /* 0x000000105db57223 */ /* 0x000fe2000000005c */
[----:B------:R-:W-:-:S04]  /*2750*/  LEA R92, P3, R166, UR12, 0x2 ;  /* 0x0000000ca65c7c11 */ /* 0x000fc8000f8610ff */
[----:B------:R0:W-:Y:S01]  /*2760*/  @P5 STG.E desc[UR10][R90.64], R181 ;  /* 0x000000b55a005986 */ /* 0x0001e2000c10190a */
[----:B------:R-:W-:-:S13]  /*2770*/  ISETP.GT.AND P5, PT, R12, 0x8, P1 ;  /* 0x000000080c00780c */ /* 0x000fda0000fa4270 */
[----:B0-----:R-:W-:Y:S05]  /*2780*/  @!P5 BRA `(.L_x_34) ;  /* 0x000000000004d947 */ /* 0x001fea0003800000 */
[----:B------:R0:W5:Y:S02]  /*2790*/  LDG.E.LTC128B R180, desc[UR10][R162.64+0x20] ;  /* 0x0000200aa2b47981 */ /* 0x000164000c1e1920 */
.L_x_34:
[----:B------:R-:W-:Y:S05]  /*27a0*/  BSYNC B1 ;  /* 0x0000000000017941 */ /* 0x000fea0003800000 */
.L_x_33:
[----:B-----5:R-:W-:Y:S01]  /*27b0*/  FMUL R167, R180, R15 ;  /* 0x0000000fb4a77220 */ /* 0x020fe20000400000 */
[----:B------:R-:W-:Y:S01]  /*27c0*/  LEA.HI.X R93, R166, UR13, R179, 0x2, P3 ;  /* 0x0000000da65d7c11 */ /* 0x000fe200098f14b3 */
[----:B------:R-:W-:Y:S01]  /*27d0*/  IMAD.X R178, R182, 0x1, R155, P6 ;  /* 0x00000001b6b27824 */ /* 0x000fe200030e069b */
[C---:B------:R-:W-:Y:S01]  /*27e0*/  LEA R166, P3, R175.reuse, UR12, 0x2 ;  /* 0x0000000cafa67c11 */ /* 0x040fe2000f8610ff */
[----:B------:R-:W-:Y:S01]  /*27f0*/  FFMA R181, R94, R16, R167 ;  /* 0x000000105eb57223 */ /* 0x000fe200000000a7 */
[----:B------:R-:W-:Y:S01]  /*2800*/  IADD3 R174, P6, R176, R158, RZ ;  /* 0x0000009eb0ae7210 */ /* 0x000fe20007fde0ff */
[----:B------:R-:W-:Y:S01]  /*2810*/  BSSY B1, `(.L_x_35) ;  /* 0x000000b000017945 */ /* 0x000fe20003800000 */
[----:B------:R-:W-:Y:S02]  /*2820*/  LEA.HI.X R167, R175, UR13, R178, 0x2, P3 ;  /* 0x0000000dafa77c11 */ /* 0x000fe400098f14b2 */
[----:B------:R2:W-:Y:S01]  /*2830*/  @P5 STG.E desc[UR10][R164.64+0x20], R181 ;  /* 0x000020b5a4005986 */ /* 0x0005e2000c10190a */
[----:B------:R-:W-:-:S02]  /*2840*/  ISETP.GT.AND P5, PT, R12, 0x9, P1 ;  /* 0x000000090c00780c */ /* 0x000fc40000fa4270 */
[----:B------:R-:W-:Y:S02]  /*2850*/  IADD3 R172, P3, R172, R158, RZ ;  /* 0x0000009eacac7210 */ /* 0x000fe40007f7e0ff */
[----:B------:R-:W-:Y:S02]  /*2860*/  IADD3.X R175, R159, R18, R177, P6, !PT ;  /* 0x000000129faf7210 */ /* 0x000fe400037fe4b1 */
[----:B------:R-:W-:Y:S01]  /*2870*/  IADD3 R179, P6, R172, R156, RZ ;  /* 0x0000009cacb37210 */ /* 0x000fe20007fde0ff */
[----:B------:R-:W-:Y:S02]  /*2880*/  IMAD.X R173, R182, 0x1, R159, P3 ;  /* 0x00000001b6ad7824 */ /* 0x000fe400018e069f */
[----:B------:R-:W-:-:S04]  /*2890*/  IMAD.WIDE.U32 R176, R11, R158, R174 ;  /* 0x0000009e0bb07225 */ /* 0x000fc800078e00ae */
[----:B--2---:R-:W-:Y:S06]  /*28a0*/  @!P5 BRA `(.L_x_36) ;  /* 0x000000000004d947 */ /* 0x004fec0003800000 */
[----:B------:R2:W5:Y:S02]  /*28b0*/  LDG.E.LTC128B R180, desc[UR10][R92.64+0x20] ;  /* 0x0000200a5cb47981 */ /* 0x000564000c1e1920 */
.L_x_36:
[----:B------:R-:W-:Y:S05]  /*28c0*/  BSYNC B1 ;  /* 0x0000000000017941 */ /* 0x000fea0003800000 */
.L_x_35:
[----:B-----5:R-:W-:Y:S01]  /*28d0*/  FMUL R178, R180, R15 ;  /* 0x0000000fb4b27220 */ /* 0x020fe20000400000 */
[----:B------:R-:W-:Y:S01]  /*28e0*/  IMAD.X R182, R173, 0x1, R155, P6 ;  /* 0x00000001adb67824 */ /* 0x000fe200030e069b */
[----:B------:R-:W-:Y:S01]  /*28f0*/  LEA R94, P6, R179, UR12, 0x2 ;  /* 0x0000000cb35e7c11 */ /* 0x000fe2000f8c10ff */
[----:B------:R-:W-:Y:S01]  /*2900*/  BSSY B1, `(.L_x_37) ;  /* 0x000000d000017945 */ /* 0x000fe20003800000 */
[----:B------:R-:W-:Y:S01]  /*2910*/  FFMA R169, R95, R16, R178 ;  /* 0x000000105fa97223 */ /* 0x000fe200000000b2 */
[----:B------:R-:W-:Y:S02]  /*2920*/  IADD3 R176, P3, R160, R176, RZ ;  /* 0x000000b0a0b07210 */ /* 0x000fe40007f7e0ff */
[----:B------:R-:W-:Y:S01]  /*2930*/  LEA.HI.X R95, R179, UR13, R182, 0x2, P6 ;  /* 0x0000000db35f7c11 */ /* 0x000fe2000b0f14b6 */
[----:B------:R-:W-:Y:S01]  /*2940*/  IMAD.WIDE.U32 R178, R158, 0x7, R170 ;  /* 0x000000079eb27825 */ /* 0x000fe200078e00aa */
[----:B------:R3:W-:Y:S01]  /*2950*/  @P5 STG.E desc[UR10][R90.64+0x20], R169 ;  /* 0x000020a95a005986 */ /* 0x0007e2000c10190a */
[----:B------:R-:W-:-:S02]  /*2960*/  ISETP.GT.AND P5, PT, R12, 0x10, P2 ;  /* 0x000000100c00780c */ /* 0x000fc400017a4270 */
[----:B------:R-:W-:Y:S01]  /*2970*/  IADD3.X R177, R161, R8, R177, P3, !PT ;  /* 0x00000008a1b17210 */ /* 0x000fe20001ffe4b1 */
[----:B------:R-:W-:Y:S01]  /*2980*/  IMAD.MOV.U32 R182, RZ, RZ, R180 ;  /* 0x000000ffffb67224 */ /* 0x000fe200078e00b4 */
[----:B------:R-:W-:Y:S02]  /*2990*/  IADD3 R168, P6, R17, R168, RZ ;  /* 0x000000a811a87210 */ /* 0x000fe40007fde0ff */
[----:B------:R-:W-:-:S07]  /*29a0*/  IADD3 R170, P3, R178, R158, RZ ;  /* 0x0000009eb2aa7210 */ /* 0x000fce0007f7e0ff */
[----:B---3--:R-:W-:Y:S06]  /*29b0*/  @!P5 BRA `(.L_x_38) ;  /* 0x000000000004d947 */ /* 0x008fec0003800000 */
[----:B------:R3:W5:Y:S02]  /*29c0*/  LDG.E.LTC128B R182, desc[UR10][R166.64] ;  /* 0x0000000aa6b67981 */ /* 0x000764000c1e1920 */
.L_x_38:
[----:B------:R-:W-:Y:S05]  /*29d0*/  BSYNC B1 ;  /* 0x0000000000017941 */ /* 0x000fea0003800000 */
.L_x_37:
[----:B------:R-:W-:Y:S01]  /*29e0*/  IADD3.X R171, R159, R18, R179, P3, !PT ;  /* 0x000000129fab7210 */ /* 0x000fe20001ffe4b3 */
[----:B---3-5:R-:W-:Y:S01]  /*29f0*/  FMUL R167, R182, R15 ;  /* 0x0000000fb6a77220 */ /* 0x028fe20000400000 */
[----:B------:R-:W-:Y:S01]  /*2a00*/  ISETP.GT.AND P3, PT, R12, 0x11, P2 ;  /* 0x000000110c00780c */ /* 0x000fe20001764270 */
[----:B------:R-:W-:Y:S01]  /*2a10*/  IMAD.WIDE.U32 R176, R5, UR8, R176 ;  /* 0x0000000805b07c25 */ /* 0x000fe2000f8e00b0 */
[----:B------:R-:W-:Y:S03]  /*2a20*/  BSSY B1, `(.L_x_39) ;  /* 0x000000b000017945 */ /* 0x000fe60003800000 */
[----:B------:R-:W-:Y:S01]  /*2a30*/  FFMA R183, R96, R16, R167 ;  /* 0x0000001060b77223 */ /* 0x000fe200000000a7 */
[----:B------:R-:W-:Y:S01]  /*2a40*/  IMAD.X R169, R19, 0x1, R165, P6 ;  /* 0x0000000113a97824 */ /* 0x000fe200030e06a5 */
[----:B------:R-:W-:Y:S01]  /*2a50*/  LEA R166, P6, R176, UR12, 0x2 ;  /* 0x0000000cb0a67c11 */ /* 0x000fe2000f8c10ff */
[----:B------:R-:W-:-:S03]  /*2a60*/  IMAD.WIDE.U32 R178, R11, R158, R170 ;  /* 0x0000009e0bb27225 */ /* 0x000fc600078e00aa */
[----:B------:R3:W-:Y:S01]  /*2a70*/  @P5 STG.E desc[UR10][R168.64], R183 ;  /* 0x000000b7a8005986 */ /* 0x0007e2000c10190a */
[----:B------:R-:W-:Y:S01]  /*2a80*/  IMAD.IADD R167, R9, 0x1, R177 ;  /* 0x0000000109a77824 */ /* 0x000fe200078e02b1 */
[----:B------:R-:W-:-:S04]  /*2a90*/  IADD3 R180, P5, R160, R178, RZ ;  /* 0x000000b2a0b47210 */ /* 0x000fc80007fbe0ff */
[----:B------:R-:W-:Y:S01]  /*2aa0*/  LEA.HI.X R167, R176, UR13, R167, 0x2, P6 ;  /* 0x0000000db0a77c11 */ /* 0x000fe2000b0f14a7 */
[----:B------:R-:W-:Y:S08]  /*2ab0*/  @!P3 BRA `(.L_x_40) ;  /* 0x000000000004b947 */ /* 0x000ff00003800000 */
[----:B------:R4:W5:Y:S02]  /*2ac0*/  LDG.E.LTC128B R182, desc[UR10][R94.64] ;  /* 0x0000000a5eb67981 */ /* 0x000964000c1e1920 */
.L_x_40:
[----:B------:R-:W-:Y:S05]  /*2ad0*/  BSYNC B1 ;  /* 0x0000000000017941 */ /* 0x000fea0003800000 */
.L_x_39:
[----:B----4-:R-:W-:Y:S01]  /*2ae0*/  IADD3 R94, P6, R17, R90, RZ ;  /* 0x0000005a115e7210 */ /* 0x010fe20007fde0ff */
[----:B-----5:R-:W-:Y:S01]  /*2af0*/  FMUL R96, R182, R15 ;  /* 0x0000000fb6607220 */ /* 0x020fe20000400000 */
[----:B------:R-:W-:Y:S01]  /*2b00*/  IADD3.X R181, R161, R8, R179, P5, !PT ;  /* 0x00000008a1b57210 */ /* 0x000fe20002ffe4b3 */
[----:B------:R-:W-:Y:S01]  /*2b10*/  BSSY B1, `(.L_x_41) ;  /* 0x0000008000017945 */ /* 0x000fe20003800000 */
[----:B------:R-:W-:Y:S01]  /*2b20*/  ISETP.GT.AND P5, PT, R12, 0x10, P1 ;  /* 0x000000100c00780c */ /* 0x000fe20000fa4270 */
[----:B------:R-:W-:Y:S02]  /*2b30*/  IMAD.X R95, R19, 0x1, R91, P6 ;  /* 0x00000001135f7824 */ /* 0x000fe400030e065b */
[----:B------:R-:W-:Y:S01]  /*2b40*/  FFMA R97, R97, R16, R96 ;  /* 0x0000001061617223 */ /* 0x000fe20000000060 */
[----:B------:R-:W-:-:S04]  /*2b50*/  IMAD.WIDE.U32 R176, R5, UR8, R180 ;  /* 0x0000000805b07c25 */ /* 0x000fc8000f8e00b4 */
[----:B------:R4:W-:Y:S05]  /*2b60*/  @P3 STG.E desc[UR10][R94.64], R97 ;  /* 0x000000615e003986 */ /* 0x0009ea000c10190a */
[----:B------:R-:W-:Y:S05]  /*2b70*/  @!P5 BRA `(.L_x_42) ;  /* 0x000000000004d947 */ /* 0x000fea0003800000 */
[----:B------:R0:W5:Y:S02]  /*2b80*/  LDG.E.LTC128B R182, desc[UR10][R166.64+0x20] ;  /* 0x0000200aa6b67981 */ /* 0x000164000c1e1920 */
.L_x_42:
[----:B------:R-:W-:Y:S05]  /*2b90*/  BSYNC B1 ;  /* 0x0000000000017941 */ /* 0x000fea0003800000 */
.L_x_41:
[----:B----45:R-:W-:Y:S01]  /*2ba0*/  FMUL R97, R182, R15 ;  /* 0x0000000fb6617220 */ /* 0x030fe20000400000 */
[----:B------:R-:W-:Y:S01]  /*2bb0*/  ISETP.GT.AND P3, PT, R12, 0x11, P1 ;  /* 0x000000110c00780c */ /* 0x000fe20000f64270 */
[----:B------:R-:W-:Y:S01]  /*2bc0*/  IMAD.IADD R177, R9, 0x1, R177 ;  /* 0x0000000109b17824 */ /* 0x000fe200078e02b1 */
[----:B------:R-:W-:Y:S01]  /*2bd0*/  LEA R96, P6, R176, UR12, 0x2 ;  /* 0x0000000cb0607c11 */ /* 0x000fe2000f8c10ff */
[----:B------:R-:W-:Y:S01]  /*2be0*/  FFMA R179, R98, R16, R97 ;  /* 0x0000001062b37223 */ /* 0x000fe20000000061 */
[----:B------:R-:W-:Y:S01]  /*2bf0*/  BSSY B1, `(.L_x_43) ;  /* 0x0000006000017945 */ /* 0x000fe20003800000 */
[----:B------:R-:W-:Y:S01]  /*2c00*/  IMAD.WIDE.U32 R174, R158, 0x7, R174 ;  /* 0x000000079eae7825 */ /* 0x000fe200078e00ae */
[----:B------:R-:W-:Y:S02]  /*2c10*/  LEA.HI.X R97, R176, UR13, R177, 0x2, P6 ;  /* 0x0000000db0617c11 */ /* 0x000fe4000b0f14b1 */
[----:B------:R4:W-:Y:S05]  /*2c20*/  @P5 STG.E desc[UR10][R168.64+0x20], R179 ;  /* 0x000020b3a8005986 */ /* 0x0009ea000c10190a */
[----:B------:R-:W-:Y:S05]  /*2c30*/  @!P3 BRA `(.L_x_44) ;  /* 0x000000000004b947 */ /* 0x000fea0003800000 */
[----:B------:R0:W5:Y:S02]  /*2c40*/  LDG.E.LTC128B R182, desc[UR10][R96.64+0x20] ;  /* 0x0000200a60b67981 */ /* 0x000164000c1e1920 */
.L_x_44:
[----:B------:R-:W-:Y:S05]  /*2c50*/  BSYNC B1 ;  /* 0x0000000000017941 */ /* 0x000fea0003800000 */
.L_x_43:
[----:B------:R-:W-:Y:S01]  /*2c60*/  IADD3 R176, P5, R174, R158, RZ ;  /* 0x0000009eaeb07210 */ /* 0x000fe20007fbe0ff */
[----:B-----5:R-:W-:Y:S01]  /*2c70*/  FMUL R98, R182, R15 ;  /* 0x0000000fb6627220 */ /* 0x020fe20000400000 */
[----:B----4-:R-:W-:Y:S01]  /*2c80*/  IMAD.WIDE.U32 R178, R158, 0x7, R172 ;  /* 0x000000079eb27825 */ /* 0x010fe200078e00ac */
[----:B------:R-:W-:Y:S01]  /*2c90*/  BSSY B1, `(.L_x_45) ;  /* 0x0000018000017945 */ /* 0x000fe20003800000 */
[----:B------:R-:W-:Y:S02]  /*2ca0*/  IADD3.X R177, R159, R18, R175, P5, !PT ;  /* 0x000000129fb17210 */ /* 0x000fe40002ffe4af */
[----:B---3--:R-:W-:Y:S01]  /*2cb0*/  FFMA R183, R99, R16, R98 ;  /* 0x0000001063b77223 */ /* 0x008fe20000000062 */
[----:B------:R-:W-:Y:S01]  /*2cc0*/  IADD3 R172, P5, R17, R168, RZ ;  /* 0x000000a811ac7210 */ /* 0x000fe20007fbe0ff */
[----:B------:R-:W-:Y:S01]  /*2cd0*/  IMAD.IADD R179, R18, 0x1, R179 ;  /* 0x0000000112b37824 */ /* 0x000fe200078e02b3 */
[----:B------:R-:W-:Y:S01]  /*2ce0*/  IADD3 R99, P6, R156, R178, RZ ;  /* 0x000000b29c637210 */ /* 0x000fe20007fde0ff */
[-C--:B------:R-:W-:Y:S01]  /*2cf0*/  IMAD.WIDE.U32 R174, R11, R158.reuse, R176 ;  /* 0x0000009e0bae7225 */ /* 0x080fe200078e00b0 */
[----:B------:R3:W-:Y:S01]  /*2d00*/  @P3 STG.E desc[UR10][R94.64+0x20], R183 ;  /* 0x000020b75e003986 */ /* 0x0007e2000c10190a */
[----:B------:R-:W-:-:S02]  /*2d10*/  IADD3 R178, P3, R178, R158, RZ ;  /* 0x0000009eb2b27210 */ /* 0x000fc40007f7e0ff */
[----:B------:R-:W-:Y:S01]  /*2d20*/  IMAD.X R173, R19, 0x1, R169, P5 ;  /* 0x0000000113ad7824 */ /* 0x000fe200028e06a9 */
[----:B------:R-:W-:Y:S01]  /*2d30*/  ISETP.GT.AND P5, PT, R12, 0x18, P2 ;  /* 0x000000180c00780c */ /* 0x000fe200017a4270 */
[----:B------:R-:W-:Y:S01]  /*2d40*/  IMAD.X R180, R179, 0x1, R155, P6 ;  /* 0x00000001b3b47824 */ /* 0x000fe200030e069b */
[----:B------:R-:W-:Y:S01]  /*2d50*/  LEA R98, P6, R99, UR12, 0x2 ;  /* 0x0000000c63627c11 */ /* 0x000fe2000f8c10ff */
[----:B------:R-:W-:-:S03]  /*2d60*/  IMAD.WIDE.U32 R170, R158, 0x7, R170 ;  /* 0x000000079eaa7825 */ /* 0x000fc600078e00aa */
[----:B------:R-:W-:Y:S01]  /*2d70*/  LEA.HI.X R99, R99, UR13, R180, 0x2, P6 ;  /* 0x0000000d63637c11 */ /* 0x000fe2000b0f14b4 */
[----:B------:R-:W-:Y:S01]  /*2d80*/  IMAD.X R179, R179, 0x1, R159, P3 ;  /* 0x00000001b3b37824 */ /* 0x000fe200018e069f */
[----:B------:R-:W-:Y:S01]  /*2d90*/  IADD3 R180, P6, R160, R174, RZ ;  /* 0x000000aea0b47210 */ /* 0x000fe20007fde0ff */
[----:B------:R-:W-:Y:S01]  /*2da0*/  IMAD.MOV.U32 R184, RZ, RZ, R182 ;  /* 0x000000ffffb87224 */ /* 0x000fe200078e00b6 */
[----:B---3--:R-:W-:Y:S02]  /*2db0*/  IADD3 R183, P3, R178, R156, RZ ;  /* 0x0000009cb2b77210 */ /* 0x008fe40007f7e0ff */
[----:B------:R-:W-:Y:S02]  /*2dc0*/  IADD3.X R181, R161, R8, R175, P6, !PT ;  /* 0x00000008a1b57210 */ /* 0x000fe400037fe4af */
[----:B------:R-:W-:-:S04]  /*2dd0*/  IADD3 R174, P6, R170, R158, RZ ;  /* 0x0000009eaaae7210 */ /* 0x000fc80007fde0ff */
[----:B------:R-:W-:Y:S01]  /*2de0*/  IADD3.X R175, R159, R18, R171, P6, !PT ;  /* 0x000000129faf7210 */ /* 0x000fe200037fe4ab */
[----:B------:R-:W-:Y:S08]  /*2df0*/  @!P5 BRA `(.L_x_46) ;  /* 0x000000000004d947 */ /* 0x000ff00003800000 */
[----:B------:R3:W5:Y:S02]  /*2e00*/  LDG.E.LTC128B R184, desc[UR10][R98.64] ;  /* 0x0000000a62b87981 */ /* 0x000764000c1e1920 */
.L_x_46:
[----:B------:R-:W-:Y:S05]  /*2e10*/  BSYNC B1 ;  /* 0x0000000000017941 */ /* 0x000fea0003800000 */
.L_x_45:
[----:B------:R-:W-:Y:S02]  /*2e20*/  IMAD.X R170, R179, 0x1, R155, P3 ;  /* 0x00000001b3aa7824 */ /* 0x000fe400018e069b */
[----:B---3-5:R-:W-:Y:S01]  /*2e30*/  FMUL R99, R184, R15 ;  /* 0x0000000fb8637220 */ /* 0x028fe20000400000 */
[----:B------:R-:W-:Y:S01]  /*2e40*/  ISETP.GT.AND P6, PT, R12, 0x19, P2 ;  /* 0x000000190c00780c */ /* 0x000fe200017c4270 */
[----:B------:R-:W-:Y:S01]  /*2e50*/  BSSY B1, `(.L_x_47) ;  /* 0x000000d000017945 */ /* 0x000fe20003800000 */
[----:B------:R-:W-:Y:S01]  /*2e60*/  LEA R98, P3, R183, UR12, 0x2 ;  /* 0x0000000cb7627c11 */ /* 0x000fe2000f8610ff */
[----:B------:R-:W-:Y:S01]  /*2e70*/  FFMA R185, R100, R16, R99 ;  /* 0x0000001064b97223 */ /* 0x000fe20000000063 */
[----:B------:R-:W-:Y:S02]  /*2e80*/  IMAD.WIDE.U32 R180, R5, UR8, R180 ;  /* 0x0000000805b47c25 */ /* 0x000fe4000f8e00b4 */
[----:B------:R-:W-:Y:S02]  /*2e90*/  LEA.HI.X R99, R183, UR13, R170, 0x2, P3 ;  /* 0x0000000db7637c11 */ /* 0x000fe400098f14aa */
[----:B------:R-:W-:Y:S01]  /*2ea0*/  IMAD.WIDE.U32 R182, R11, R158, R174 ;  /* 0x0000009e0bb67225 */ /* 0x000fe200078e00ae */
[----:B------:R3:W-:Y:S01]  /*2eb0*/  @P5 STG.E desc[UR10][R172.64], R185 ;  /* 0x000000b9ac005986 */ /* 0x0007e2000c10190a */
[----:B------:R-:W-:-:S02]  /*2ec0*/  IADD3 R170, P3, R17, R94, RZ ;  /* 0x0000005e11aa7210 */ /* 0x000fc40007f7e0ff */
[----:B------:R-:W-:Y:S01]  /*2ed0*/  IMAD.MOV.U32 R186, RZ, RZ, R184 ;  /* 0x000000ffffba7224 */ /* 0x000fe200078e00b8 */
[----:B------:R-:W-:-:S04]  /*2ee0*/  IADD3 R182, P5, R160, R182, RZ ;  /* 0x000000b6a0b67210 */ /* 0x000fc80007fbe0ff */
[----:B------:R-:W-:Y:S01]  /*2ef0*/  IADD3.X R183, R161, R8, R183, P5, !PT ;  /* 0x00000008a1b77210 */ /* 0x000fe20002ffe4b7 */
[----:B------:R-:W-:Y:S08]  /*2f00*/  @!P6 BRA `(.L_x_48) ;  /* 0x000000000004e947 */ /* 0x000ff00003800000 */
[----:B------:R4:W5:Y:S02]  /*2f10*/  LDG.E.LTC128B R186, desc[UR10][R98.64] ;  /* 0x0000000a62ba7981 */ /* 0x000964000c1e1920 */
.L_x_48:
[----:B------:R-:W-:Y:S05]  /*2f20*/  BSYNC B1 ;  /* 0x0000000000017941 */ /* 0x000fea0003800000 */
.L_x_47:
[----:B-----5:R-:W-:Y:S01]  /*2f30*/  FMUL R100, R186, R15 ;  /* 0x0000000fba647220 */ /* 0x020fe20000400000 */
[----:B------:R-:W-:Y:S01]  /*2f40*/  IMAD.X R171, R19, 0x1, R95, P3 ;  /* 0x0000000113ab7824 */ /* 0x000fe200018e065f */
[C---:B----4-:R-:W-:Y:S01]  /*2f50*/  LEA R98, P3, R180.reuse, UR12, 0x2 ;  /* 0x0000000cb4627c11 */ /* 0x050fe2000f8610ff */
[----:B------:R-:W-:Y:S02]  /*2f60*/  IMAD.IADD R99, R9, 0x1, R181 ;  /* 0x0000000109637824 */ /* 0x000fe400078e02b5 */
[----:B------:R-:W-:Y:S01]  /*2f70*/  FFMA R101, R101, R16, R100 ;  /* 0x0000001065657223 */ /* 0x000fe20000000064 */
[----:B------:R-:W-:Y:S01]  /*2f80*/  IMAD.WIDE.U32 R182, R5, UR8, R182 ;  /* 0x0000000805b67c25 */ /* 0x000fe2000f8e00b6 */
[----:B------:R-:W-:Y:S01]  /*2f90*/  BSSY B1, `(.L_x_49) ;  /* 0x000000a000017945 */ /* 0x000fe20003800000 */
[----:B------:R-:W-:Y:S02]  /*2fa0*/  LEA.HI.X R99, R180, UR13, R99, 0x2, P3 ;  /* 0x0000000db4637c11 */ /* 0x000fe400098f1463 */
[----:B------:R4:W-:Y:S01]  /*2fb0*/  @P6 STG.E desc[UR10][R170.64], R101 ;  /* 0x00000065aa006986 */ /* 0x0009e2000c10190a */
[----:B------:R-:W-:Y:S01]  /*2fc0*/  ISETP.GT.AND P3, PT, R12, 0x18, P1 ;  /* 0x000000180c00780c */ /* 0x000fe20000f64270 */
[----:B------:R-:W-:Y:S01]  /*2fd0*/  IMAD.WIDE.U32 R176, R158, 0x7, R176 ;  /* 0x000000079eb07825 */ /* 0x000fe200078e00b0 */
[----:B------:R-:W-:-:S03]  /*2fe0*/  LEA R100, P5, R182, UR12, 0x2 ;  /* 0x0000000cb6647c11 */ /* 0x000fc6000f8a10ff */
[----:B---3--:R-:W-:-:S04]  /*2ff0*/  IMAD.WIDE.U32 R184, R158, 0x7, R178 ;  /* 0x000000079eb87825 */ /* 0x008fc800078e00b2 */
[----:B------:R-:W-:-:S04]  /*3000*/  IMAD.IADD R181, R9, 0x1, R183 ;  /* 0x0000000109b57824 */ /* 0x000fc800078e02b7 */
[----:B----4-:R-:W-:Y:S05]  /*3010*/  @!P3 BRA `(.L_x_50) ;  /* 0x000000000004b947 */ /* 0x010fea0003800000 */
[----:B------:R3:W5:Y:S02]  /*3020*/  LDG.E.LTC128B R186, desc[UR10][R98.64+0x20] ;  /* 0x0000200a62ba7981 */ /* 0x000764000c1e1920 */
.L_x_50:
[----:B------:R-:W-:Y:S05]  /*3030*/  BSYNC B1 ;  /* 0x0000000000017941 */ /* 0x000fea0003800000 */
.L_x_49:
[----:B-----5:R-:W-:Y:S01]  /*3040*/  FMUL R179, R186, R15 ;  /* 0x0000000fbab37220 */ /* 0x020fe20000400000 */
[----:B------:R-:W-:Y:S01]  /*3050*/  IMAD.IADD R187, R18, 0x1, R185 ;  /* 0x0000000112bb7824 */ /* 0x000fe200078e02b9 */
[----:B------:R-:W-:Y:S01]  /*3060*/  IADD3 R183, P6, R156, R184, RZ ;  /* 0x000000b89cb77210 */ /* 0x000fe20007fde0ff */
[----:B------:R-:W-:Y:S01]  /*3070*/  BSSY B1, `(.L_x_51) ;  /* 0x000000e000017945 */ /* 0x000fe20003800000 */
[----:B------:R-:W-:Y:S01]  /*3080*/  FFMA R185, R102, R16, R179 ;  /* 0x0000001066b97223 */ /* 0x000fe200000000b3 */
[----:B------:R-:W-:Y:S02]  /*3090*/  LEA.HI.X R101, R182, UR13, R181, 0x2, P5 ;  /* 0x0000000db6657c11 */ /* 0x000fe4000a8f14b5 */
[----:B------:R-:W-:Y:S01]  /*30a0*/  IADD3 R180, P5, R176, R158, RZ ;  /* 0x0000009eb0b47210 */ /* 0x000fe20007fbe0ff */
[----:B------:R-:W-:Y:S01]  /*30b0*/  IMAD.X R102, R187, 0x1, R155, P6 ;  /* 0x00000001bb667824 */ /* 0x000fe200030e069b */
[----:B------:R4:W-:Y:S01]  /*30c0*/  @P3 STG.E desc[UR10][R172.64+0x20], R185 ;  /* 0x000020b9ac003986 */ /* 0x0009e2000c10190a */
[----:B------:R-:W-:-:S02]  /*30d0*/  ISETP.GT.AND P3, PT, R12, 0x19, P1 ;  /* 0x000000190c00780c */ /* 0x000fc40000f64270 */
[----:B------:R-:W-:Y:S02]  /*30e0*/  IADD3.X R181, R159, R18, R177, P5, !PT ;  /* 0x000000129fb57210 */ /* 0x000fe40002ffe4b1 */
[----:B------:R-:W-:Y:S02]  /*30f0*/  LEA R178, P6, R183, UR12, 0x2 ;  /* 0x0000000cb7b27c11 */ /* 0x000fe4000f8c10ff */
[-C--:B------:R-:W-:Y:S01]  /*3100*/  IADD3 R182, P5, R184, R158.reuse, RZ ;  /* 0x0000009eb8b67210 */ /* 0x080fe20007fbe0ff */
[----:B------:R-:W-:Y:S01]  /*3110*/  IMAD.WIDE.U32 R176, R11, R158, R180 ;  /* 0x0000009e0bb07225 */ /* 0x000fe200078e00b4 */
[----:B------:R-:W-:-:S05]  /*3120*/  LEA.HI.X R179, R183, UR13, R102, 0x2, P6 ;  /* 0x0000000db7b37c11 */ /* 0x000fca000b0f1466 */
[----:B----4-:R-:W-:Y:S06]  /*3130*/  @!P3 BRA `(.L_x_52) ;  /* 0x000000000004b947 */ /* 0x010fec0003800000 */
[----:B------:R4:W5:Y:S02]  /*3140*/  LDG.E.LTC128B R186, desc[UR10][R100.64+0x20] ;  /* 0x0000200a64ba7981 */ /* 0x000964000c1e1920 */
.L_x_52:
[----:B------:R-:W-:Y:S05]  /*3150*/  BSYNC B1 ;  /* 0x0000000000017941 */ /* 0x000fea0003800000 */
.L_x_51:
[----:B-----5:R-:W-:Y:S01]  /*3160*/  FMUL R102, R186, R15 ;  /* 0x0000000fba667220 */ /* 0x020fe20000400000 */
[----:B------:R-:W-:Y:S01]  /*3170*/  IMAD.X R183, R187, 0x1, R159, P5 ;  /* 0x00000001bbb77824 */ /* 0x000fe200028e069f */
[----:B------:R-:W-:Y:S01]  /*3180*/  IADD3 R185, P6, R182, R156, RZ ;  /* 0x0000009cb6b97210 */ /* 0x000fe20007fde0ff */
[----:B------:R-:W-:Y:S01]  /*3190*/  BSSY B1, `(.L_x_53) ;  /* 0x000000f000017945 */ /* 0x000fe20003800000 */
[----:B------:R-:W-:Y:S01]  /*31a0*/  FFMA R187, R103, R16, R102 ;  /* 0x0000001067bb7223 */ /* 0x000fe20000000066 */
[----:B------:R-:W-:Y:S01]  /*31b0*/  IADD3 R102, P5, R160, R176, RZ ;  /* 0x000000b0a0667210 */ /* 0x000fe20007fbe0ff */
[----:B------:R-:W-:-:S03]  /*31c0*/  IMAD.WIDE.U32 R174, R158, 0x7, R174 ;  /* 0x000000079eae7825 */ /* 0x000fc600078e00ae */
[----:B------:R0:W-:Y:S01]  /*31d0*/  @P3 STG.E desc[UR10][R170.64+0x20], R187 ;  /* 0x000020bbaa003986 */ /* 0x0001e2000c10190a */
[----:B------:R-:W-:Y:S01]  /*31e0*/  ISETP.GT.AND P3, PT, R12, 0x20, P2 ;  /* 0x000000200c00780c */ /* 0x000fe20001764270 */
[----:B------:R-:W-:Y:S01]  /*31f0*/  IMAD.X R176, R183, 0x1, R155, P6 ;  /* 0x00000001b7b07824 */ /* 0x000fe200030e069b */
[----:B------:R-:W-:Y:S01]  /*3200*/  LEA R184, P6, R185, UR12, 0x2 ;  /* 0x0000000cb9b87c11 */ /* 0x000fe2000f8c10ff */
[----:B------:R-:W-:Y:S01]  /*3210*/  IMAD.MOV.U32 R188, RZ, RZ, R186 ;  /* 0x000000ffffbc7224 */ /* 0x000fe200078e00ba */
[----:B------:R-:W-:Y:S02]  /*3220*/  IADD3.X R103, R161, R8, R177, P5, !PT ;  /* 0x00000008a1677210 */ /* 0x000fe40002ffe4b1 */
[----:B------:R-:W-:Y:S02]  /*3230*/  LEA.HI.X R185, R185, UR13, R176, 0x2, P6 ;  /* 0x0000000db9b97c11 */ /* 0x000fe4000b0f14b0 */
[----:B------:R-:W-:Y:S01]  /*3240*/  IADD3 R176, P5, R17, R172, RZ ;  /* 0x000000ac11b07210 */ /* 0x000fe20007fbe0ff */
[----:B------:R-:W-:-:S04]  /*3250*/  IMAD.WIDE.U32 R102, R5, UR8, R102 ;  /* 0x0000000805667c25 */ /* 0x000fc8000f8e0066 */
[----:B0-----:R-:W-:Y:S08]  /*3260*/  @!P3 BRA `(.L_x_54) ;  /* 0x000000000004b947 */ /* 0x001ff00003800000 */
[----:B------:R0:W5:Y:S02]  /*3270*/  LDG.E.LTC128B R188, desc[UR10][R178.64] ;  /* 0x0000000ab2bc7981 */ /* 0x000164000c1e1920 */
.L_x_54:
[----:B------:R-:W-:Y:S05]  /*3280*/  BSYNC B1 ;  /* 0x0000000000017941 */ /* 0x000fea0003800000 */
.L_x_53:
[----:B0----5:R-:W-:Y:S01]  /*3290*/  FMUL R179, R188, R15 ;  /* 0x0000000fbcb37220 */ /* 0x021fe20000400000 */
[----:B------:R-:W-:Y:S01]  /*32a0*/  IMAD.X R177, R19, 0x1, R173, P5 ;  /* 0x0000000113b17824 */ /* 0x000fe200028e06ad */
[----:B------:R-:W-:Y:S01]  /*32b0*/  IADD3 R178, P6, R174, R158, RZ ;  /* 0x0000009eaeb27210 */ /* 0x000fe20007fde0ff */
[----:B------:R-:W-:Y:S02]  /*32c0*/  IMAD.IADD R103, R9, 0x1, R103 ;  /* 0x0000000109677824 */ /* 0x000fe400078e0267 */
[----:B------:R-:W-:Y:S01]  /*32d0*/  FFMA R189, R104, R16, R179 ;  /* 0x0000001068bd7223 */ /* 0x000fe200000000b3 */
[----:B------:R-:W-:Y:S01]  /*32e0*/  LEA R174, P5, R102, UR12, 0x2 ;  /* 0x0000000c66ae7c11 */ /* 0x000fe2000f8a10ff */
[----:B------:R-:W-:Y:S01]  /*32f0*/  BSSY B1, `(.L_x_55) ;  /* 0x0000009000017945 */ /* 0x000fe20003800000 */
[----:B------:R-:W-:Y:S02]  /*3300*/  IADD3.X R179, R159, R18, R175, P6, !PT ;  /* 0x000000129fb37210 */ /* 0x000fe400037fe4af */
[----:B------:R0:W-:Y:S01]  /*3310*/  @P3 STG.E desc[UR10][R176.64], R189 ;  /* 0x000000bdb0003986 */ /* 0x0001e2000c10190a */
[----:B------:R-:W-:-:S02]  /*3320*/  ISETP.GT.AND P3, PT, R12, 0x21, P2 ;  /* 0x000000210c00780c */ /* 0x000fc40001764270 */
[----:B------:R-:W-:Y:S01]  /*3330*/  LEA.HI.X R175, R102, UR13, R103, 0x2, P5 ;  /* 0x0000000d66af7c11 */ /* 0x000fe2000a8f1467 */
[----:B------:R-:W-:Y:S01]  /*3340*/  IMAD.WIDE.U32 R186, R11, R158, R178 ;  /* 0x0000009e0bba7225 */ /* 0x000fe200078e00b2 */
[----:B------:R-:W-:-:S09]  /*3350*/  IADD3 R102, P5, R17, R170, RZ ;  /* 0x000000aa11667210 */ /* 0x000fd20007fbe0ff */
[----:B0-----:R-:W-:Y:S05]  /*3360*/  @!P3 BRA `(.L_x_56) ;  /* 0x000000000004b947 */ /* 0x001fea0003800000 */
[----:B------:R0:W5:Y:S02]  /*3370*/  LDG.E.LTC128B R188, desc[UR10][R184.64] ;  /* 0x0000000ab8bc7981 */ /* 0x000164000c1e1920 */
.L_x_56:
[----:B------:R-:W-:Y:S05]  /*3380*/  BSYNC B1 ;  /* 0x0000000000017941 */ /* 0x000fea0003800000 */
.L_x_55:
[----:B-----5:R-:W-:Y:S01]  /*3390*/  FMUL R104, R188, R15 ;  /* 0x0000000fbc687220 */ /* 0x020fe20000400000 */
[----:B------:R-:W-:Y:S01]  /*33a0*/  IMAD.X R103, R19, 0x1, R171, P5 ;  /* 0x0000000113677824 */ /* 0x000fe200028e06ab */
[----:B------:R-:W-:Y:S01]  /*33b0*/  ISETP.GT.AND P5, PT, R12, 0x20, P1 ;  /* 0x000000200c00780c */ /* 0x000fe20000fa4270 */
[----:B------:R-:W-:Y:S01]  /*33c0*/  BSSY B1, `(.L_x_57) ;  /* 0x0000007000017945 */ /* 0x000fe20003800000 */
[----:B------:R-:W-:Y:S01]  /*33d0*/  FFMA R105, R105, R16, R104 ;  /* 0x0000001069697223 */ /* 0x000fe20000000068 */
[----:B0-----:R-:W-:-:S04]  /*33e0*/  IADD3 R184, P6, R160, R186, RZ ;  /* 0x000000baa0b87210 */ /* 0x001fc80007fde0ff */
[----:B------:R0:W-:Y:S01]  /*33f0*/  @P3 STG.E desc[UR10][R102.64], R105 ;  /* 0x0000006966003986 */ /* 0x0001e2000c10190a */
[----:B------:R-:W-:-:S05]  /*3400*/  IADD3.X R185, R161, R8, R187, P6, !PT ;  /* 0x00000008a1b97210 */ /* 0x000fca00037fe4bb */
[----:B------:R-:W-:Y:S05]  /*3410*/  @!P5 BRA `(.L_x_58) ;  /* 0x000000000004d947 */ /* 0x000fea0003800000 */
[----:B------:R0:W5:Y:S02]  /*3420*/  LDG.E.LTC128B R188, desc[UR10][R174.64+0x20] ;  /* 0x0000200aaebc7981 */ /* 0x000164000c1e1920 */
.L_x_58:
[----:B------:R-:W-:Y:S05]  /*3430*/  BSYNC B1 ;  /* 0x0000000000017941 */ /* 0x000fea0003800000 */
.L_x_57:
[----:B0----5:R-:W-:Y:S01]  /*3440*/  FMUL R105, R188, R15 ;  /* 0x0000000fbc697220 */ /* 0x021fe20000400000 */
[----:B------:R-:W-:Y:S01]  /*3450*/  IMAD.WIDE.U32 R184, R5, UR8, R184 ;  /* 0x0000000805b87c25 */ /* 0x000fe2000f8e00b8 */
[----:B------:R-:W-:Y:S03]  /*3460*/  BSSY B1, `(.L_x_59) ;  /* 0x000000e000017945 */ /* 0x000fe60003800000 */
[----:B------:R-:W-:Y:S01]  /*3470*/  FFMA R187, R106, R16, R105 ;  /* 0x000000106abb7223 */ /* 0x000fe20000000069 */
[----:B------:R-:W-:Y:S01]  /*3480*/  IMAD.WIDE.U32 R182, R158, 0x7, R182 ;  /* 0x000000079eb67825 */ /* 0x000fe200078e00b6 */
[----:B------:R-:W-:-:S03]  /*3490*/  LEA R104, P3, R184, UR12, 0x2 ;  /* 0x0000000cb8687c11 */ /* 0x000fc6000f8610ff */
[----:B------:R0:W-:Y:S01]  /*34a0*/  @P5 STG.E desc[UR10][R176.64+0x20], R187 ;  /* 0x000020bbb0005986 */ /* 0x0001e2000c10190a */
[----:B------:R-:W-:Y:S01]  /*34b0*/  ISETP.GT.AND P5, PT, R12, 0x21, P1 ;  /* 0x000000210c00780c */ /* 0x000fe20000fa4270 */
[----:B------:R-:W-:Y:S01]  /*34c0*/  IMAD.IADD R105, R9, 0x1, R185 ;  /* 0x0000000109697824 */ /* 0x000fe200078e02b9 */
[----:B------:R-:W-:Y:S01]  /*34d0*/  IADD3 R185, P6, R156, R182, RZ ;  /* 0x000000b69cb97210 */ /* 0x000fe20007fde0ff */
[----:B------:R-:W-:-:S03]  /*34e0*/  IMAD.WIDE.U32 R180, R158, 0x7, R180 ;  /* 0x000000079eb47825 */ /* 0x000fc600078e00b4 */
[----:B------:R-:W-:Y:S01]  /*34f0*/  LEA.HI.X R105, R184, UR13, R105, 0x2, P3 ;  /* 0x0000000db8697c11 */ /* 0x000fe200098f1469 */
[----:B------:R-:W-:Y:S02]  /*3500*/  IMAD.IADD R189, R18, 0x1, R183 ;  /* 0x0000000112bd7824 */ /* 0x000fe400078e02b7 */
[----:B------:R-:W-:-:S04]  /*3510*/  IMAD.MOV.U32 R190, RZ, RZ, R188 ;  /* 0x000000ffffbe7224 */ /* 0x000fc800078e00bc */
[----:B0-----:R-:W-:Y:S05]  /*3520*/  @!P5 BRA `(.L_x_60) ;  /* 0x000000000004d947 */ /* 0x001fea0003800000 */
[----:B------:R0:W5:Y:S02]  /*3530*/  LDG.E.LTC128B R190, desc[UR10][R104.64+0x20] ;  /* 0x0000200a68be7981 */ /* 0x000164000c1e1920 */
.L_x_60:
[----:B------:R-:W-:Y:S05]  /*3540*/  BSYNC B1 ;  /* 0x0000000000017941 */ /* 0x000fea0003800000 */
.L_x_59:
[----:B-----5:R-:W-:Y:S01]  /*3550*/  FMUL R184, R190, R15 ;  /* 0x0000000fbeb87220 */ /* 0x020fe20000400000 */
[----:B------:R-:W-:Y:S01]  /*3560*/  IADD3 R186, P3, R180, R158, RZ ;  /* 0x0000009eb4ba7210 */ /* 0x000fe20007f7e0ff */
[----:B------:R-:W-:Y:S01]  /*3570*/  IMAD.X R180, R189, 0x1, R155, P6 ;  /* 0x00000001bdb47824 */ /* 0x000fe200030e069b */
[----:B------:R-:W-:Y:S01]  /*3580*/  LEA R106, P6, R185, UR12, 0x2 ;  /* 0x0000000cb96a7c11 */ /* 0x000fe2000f8c10ff */
[----:B------:R-:W-:Y:S01]  /*3590*/  FFMA R193, R107, R16, R184 ;  /* 0x000000106bc17223 */ /* 0x000fe200000000b8 */
[----:B------:R-:W-:Y:S01]  /*35a0*/  IADD3.X R187, R159, R18, R181, P3, !PT ;  /* 0x000000129fbb7210 */ /* 0x000fe20001ffe4b5 */
[----:B------:R-:W-:Y:S01]  /*35b0*/  BSSY B1, `(.L_x_61) ;  /* 0x0000010000017945 */ /* 0x000fe20003800000 */
[----:B------:R-:W-:Y:S01]  /*35c0*/  LEA.HI.X R107, R185, UR13, R180, 0x2, P6 ;  /* 0x0000000db96b7c11 */ /* 0x000fe2000b0f14b4 */
[----:B------:R-:W-:Y:S01]  /*35d0*/  IMAD.WIDE.U32 R178, R158, 0x7, R178 ;  /* 0x000000079eb27825 */ /* 0x000fe200078e00b2 */
[----:B------:R0:W-:Y:S01]  /*35e0*/  @P5 STG.E desc[UR10][R102.64+0x20], R193 ;  /* 0x000020c166005986 */ /* 0x0001e2000c10190a */
[----:B------:R-:W-:-:S02]  /*35f0*/  ISETP.GT.AND P5, PT, R12, 0x28, P2 ;  /* 0x000000280c00780c */ /* 0x000fc400017a4270 */
[-C--:B------:R-:W-:Y:S01]  /*3600*/  IADD3 R184, P3, R182, R158.reuse, RZ ;  /* 0x0000009eb6b87210 */ /* 0x080fe20007f7e0ff */
[----:B------:R-:W-:Y:S01]  /*3610*/  IMAD.WIDE.U32 R182, R11, R158, R186 ;  /* 0x0000009e0bb67225 */ /* 0x000fe200078e00ba */
[----:B------:R-:W-:-:S03]  /*3620*/  IADD3 R180, P6, R17, R176, RZ ;  /* 0x000000b011b47210 */ /* 0x000fc60007fde0ff */
[----:B------:R-:W-:Y:S01]  /*3630*/  IMAD.X R185, R189, 0x1, R159, P3 ;  /* 0x00000001bdb97824 */ /* 0x000fe200018e069f */
[----:B------:R-:W-:Y:S01]  /*3640*/  IADD3 R191, P3, R184, R156, RZ ;  /* 0x0000009cb8bf7210 */ /* 0x000fe20007f7e0ff */
[----:B------:R-:W-:Y:S01]  /*3650*/  IMAD.X R181, R19, 0x1, R177, P6 ;  /* 0x0000000113b57824 */ /* 0x000fe200030e06b1 */
[----:B------:R-:W-:Y:S01]  /*3660*/  IADD3 R188, P6, R160, R182, RZ ;  /* 0x000000b6a0bc7210 */ /* 0x000fe20007fde0ff */
[----:B------:R-:W-:-:S03]  /*3670*/  IMAD.MOV.U32 R192, RZ, RZ, R190 ;  /* 0x000000ffffc07224 */ /* 0x000fc600078e00be */
[----:B------:R-:W-:Y:S01]  /*3680*/  IADD3.X R189, R161, R8, R183, P6, !PT ;  /* 0x00000008a1bd7210 */ /* 0x000fe200037fe4b7 */
[----:B0-----:R-:W-:Y:S08]  /*3690*/  @!P5 BRA `(.L_x_62) ;  /* 0x000000000004d947 */ /* 0x001ff00003800000 */
[----:B------:R0:W5:Y:S02]  /*36a0*/  LDG.E.LTC128B R192, desc[UR10][R106.64] ;  /* 0x0000000a6ac07981 */ /* 0x000164000c1e1920 */
.L_x_62:
[----:B------:R-:W-:Y:S05]  /*36b0*/  BSYNC B1 ;  /* 0x0000000000017941 */ /* 0x000fea0003800000 */
.L_x_61:
[----:B0----5:R-:W-:Y:S01]  /*36c0*/  FMUL R107, R192, R15 ;  /* 0x0000000fc06b7220 */ /* 0x021fe20000400000 */
[----:B------:R-:W-:Y:S01]  /*36d0*/  IMAD.X R190, R185, 0x1, R155, P3 ;  /* 0x00000001b9be7824 */ /* 0x000fe200018e069b */
[----:B------:R-:W-:Y:S01]  /*36e0*/  LEA R106, P3, R191, UR12, 0x2 ;  /* 0x0000000cbf6a7c11 */ /* 0x000fe2000f8610ff */
[----:B------:R-:W-:Y:S01]  /*36f0*/  BSSY B1, `(.L_x_63) ;  /* 0x000000d000017945 */ /* 0x000fe20003800000 */
[----:B------:R-:W-:Y:S01]  /*3700*/  FFMA R193, R108, R16, R107 ;  /* 0x000000106cc17223 */ /* 0x000fe2000000006b */
[----:B------:R-:W-:Y:S01]  /*3710*/  IADD3 R182, P6, R178, R158, RZ ;  /* 0x0000009eb2b67210 */ /* 0x000fe20007fde0ff */
[----:B------:R-:W-:Y:S01]  /*3720*/  IMAD.WIDE.U32 R188, R5, UR8, R188 ;  /* 0x0000000805bc7c25 */ /* 0x000fe2000f8e00bc */
[----:B------:R-:W-:Y:S02]  /*3730*/  LEA.HI.X R107, R191, UR13, R190, 0x2, P3 ;  /* 0x0000000dbf6b7c11 */ /* 0x000fe400098f14be */
[----:B------:R-:W-:Y:S01]  /*3740*/  ISETP.GT.AND P3, PT, R12, 0x29, P2 ;  /* 0x000000290c00780c */ /* 0x000fe20001764270 */
[----:B------:R0:W-:Y:S01]  /*3750*/  @P5 STG.E desc[UR10][R180.64], R193 ;  /* 0x000000c1b4005986 */ /* 0x0001e2000c10190a */
[----:B------:R-:W-:Y:S01]  /*3760*/  IADD3.X R183, R159, R18, R179, P6, !PT ;  /* 0x000000129fb77210 */ /* 0x000fe200037fe4b3 */
[----:B------:R-:W-:Y:S01]  /*3770*/  IMAD.MOV.U32 R194, RZ, RZ, R192 ;  /* 0x000000ffffc27224 */ /* 0x000fe200078e00c0 */
[----:B------:R-:W-:Y:S01]  /*3780*/  IADD3 R178, P5, R17, R102, RZ ;  /* 0x0000006611b27210 */ /* 0x000fe20007fbe0ff */
[----:B------:R-:W-:-:S08]  /*3790*/  IMAD.WIDE.U32 R190, R11, R158, R182 ;  /* 0x0000009e0bbe7225 */ /* 0x000fd000078e00b6 */
[----:B0-----:R-:W-:Y:S05]  /*37a0*/  @!P3 BRA `(.L_x_64) ;  /* 0x000000000004b947 */ /* 0x001fea0003800000 */
[----:B------:R0:W5:Y:S02]  /*37b0*/  LDG.E.LTC128B R194, desc[UR10][R106.64] ;  /* 0x0000000a6ac27981 */ /* 0x000164000c1e1920 */
.L_x_64:
[----:B------:R-:W-:Y:S05]  /*37c0*/  BSYNC B1 ;  /* 0x0000000000017941 */ /* 0x000fea0003800000 */
.L_x_63:
[----:B------:R-:W-:Y:S01]  /*37d0*/  IADD3 R108, P6, R160, R190, RZ ;  /* 0x000000bea06c7210 */ /* 0x000fe20007fde0ff */
[----:B-----5:R-:W-:Y:S01]  /*37e0*/  FMUL R190, R194, R15 ;  /* 0x0000000fc2be7220 */ /* 0x020fe20000400000 */
[----:B------:R-:W-:Y:S01]  /*37f0*/  IMAD.X R179, R19, 0x1, R103, P5 ;  /* 0x0000000113b37824 */ /* 0x000fe200028e0667 */
[----:B0-----:R-:W-:Y:S01]  /*3800*/  LEA R106, P5, R188, UR12, 0x2 ;  /* 0x0000000cbc6a7c11 */ /* 0x001fe2000f8a10ff */
[----:B------:R-:W-:Y:S02]  /*3810*/  IMAD.IADD R107, R9, 0x1, R189 ;  /* 0x00000001096b7824 */ /* 0x000fe400078e02bd */
[----:B------:R-:W-:Y:S01]  /*3820*/  FFMA R195, R109, R16, R190 ;  /* 0x000000106dc37223 */ /* 0x000fe200000000be */
[----:B------:R-:W-:Y:S01]  /*3830*/  IADD3.X R109, R161, R8, R191, P6, !PT ;  /* 0x00000008a16d7210 */ /* 0x000fe200037fe4bf */
[----:B------:R-:W-:Y:S01]  /*3840*/  IMAD.WIDE.U32 R192, R158, 0x7, R184 ;  /* 0x000000079ec07825 */ /* 0x000fe200078e00b8 */
[----:B------:R-:W-:Y:S01]  /*3850*/  BSSY B1, `(.L_x_65) ;  /* 0x000000e000017945 */ /* 0x000fe20003800000 */
[----:B------:R-:W-:Y:S01]  /*3860*/  LEA.HI.X R107, R188, UR13, R107, 0x2, P5 ;  /* 0x0000000dbc6b7c11 */ /* 0x000fe2000a8f146b */
[----:B------:R0:W-:Y:S01]  /*3870*/  @P3 STG.E desc[UR10][R178.64], R195 ;  /* 0x000000c3b2003986 */ /* 0x0001e2000c10190a */
[----:B------:R-:W-:Y:S01]  /*3880*/  ISETP.GT.AND P3, PT, R12, 0x28, P1 ;  /* 0x000000280c00780c */ /* 0x000fe20000f64270 */
[----:B------:R-:W-:-:S04]  /*3890*/  IMAD.WIDE.U32 R188, R158, 0x7, R186 ;  /* 0x000000079ebc7825 */ /* 0x000fc800078e00ba */
[----:B------:R-:W-:Y:S01]  /*38a0*/  IMAD.WIDE.U32 R186, R5, UR8, R108 ;  /* 0x0000000805ba7c25 */ /* 0x000fe2000f8e006c */
[----:B------:R-:W-:-:S03]  /*38b0*/  IADD3 R190, P5, R188, R158, RZ ;  /* 0x0000009ebcbe7210 */ /* 0x000fc60007fbe0ff */
[----:B------:R-:W-:Y:S01]  /*38c0*/  IMAD.IADD R109, R9, 0x1, R187 ;  /* 0x00000001096d7824 */ /* 0x000fe200078e02bb */
[----:B------:R-:W-:Y:S01]  /*38d0*/  LEA R108, P6, R186, UR12, 0x2 ;  /* 0x0000000cba6c7c11 */ /* 0x000fe2000f8c10ff */
[----:B------:R-:W-:Y:S02]  /*38e0*/  IMAD.IADD R197, R18, 0x1, R193 ;  /* 0x0000000112c57824 */ /* 0x000fe400078e02c1 */
[----:B------:R-:W-:Y:S01]  /*38f0*/  IMAD.MOV.U32 R196, RZ, RZ, R194 ;  /* 0x000000ffffc47224 */ /* 0x000fe200078e00c2 */
[----:B------:R-:W-:Y:S01]  /*3900*/  LEA.HI.X R109, R186, UR13, R109, 0x2, P6 ;  /* 0x0000000dba6d7c11 */ /* 0x000fe2000b0f146d */
[----:B0-----:R-:W-:Y:S08]  /*3910*/  @!P3 BRA `(.L_x_66) ;  /* 0x000000000004b947 */ /* 0x001ff00003800000 */
[----:B------:R0:W5:Y:S02]  /*3920*/  LDG.E.LTC128B R196, desc[UR10][R106.64+0x20] ;  /* 0x0000200a6ac47981 */ /* 0x000164000c1e1920 */
.L_x_66:
[----:B------:R-:W-:Y:S05]  /*3930*/  BSYNC B1 ;  /* 0x0000000000017941 */ /* 0x000fea0003800000 */
.L_x_65:
[----:B-----5:R-:W-:Y:S01]  /*3940*/  FMUL R185, R196, R15 ;  /* 0x0000000fc4b97220 */ /* 0x020fe20000400000 */
[----:B------:R-:W-:Y:S01]  /*3950*/  IADD3.X R191, R159, R18, R189, P5, !PT ;  /* 0x000000129fbf7210 */ /* 0x000fe20002ffe4bd */
[----:B------:R-:W-:Y:S01]  /*3960*/  BSSY B1, `(.L_x_67) ;  /* 0x000000f000017945 */ /* 0x000fe20003800000 */
[----:B------:R-:W-:Y:S01]  /*3970*/  IADD3 R188, P6, R156, R192, RZ ;  /* 0x000000c09cbc7210 */ /* 0x000fe20007fde0ff */
[----:B------:R-:W-:Y:S01]  /*3980*/  FFMA R189, R110, R16, R185 ;  /* 0x000000106ebd7223 */ /* 0x000fe200000000b9 */
[----:B------:R-:W-:Y:S02]  /*3990*/  IMAD.WIDE.U32 R182, R158, 0x7, R182 ;  /* 0x000000079eb67825 */ /* 0x000fe400078e00b6 */
[----:B------:R-:W-:Y:S02]  /*39a0*/  LEA R184, P5, R188, UR12, 0x2 ;  /* 0x0000000cbcb87c11 */ /* 0x000fe4000f8a10ff */
[----:B------:R0:W-:Y:S01]  /*39b0*/  @P3 STG.E desc[UR10][R180.64+0x20], R189 ;  /* 0x000020bdb4003986 */ /* 0x0001e2000c10190a */
[----:B------:R-:W-:Y:S01]  /*39c0*/  ISETP.GT.AND P3, PT, R12, 0x29, P1 ;  /* 0x000000290c00780c */ /* 0x000fe20000f64270 */
[----:B------:R-:W-:Y:S01]  /*39d0*/  IMAD.X R185, R197, 0x1, R155, P6 ;  /* 0x00000001c5b97824 */ /* 0x000fe200030e069b */
[-C--:B------:R-:W-:Y:S01]  /*39e0*/  IADD3 R192, P6, R192, R158.reuse, RZ ;  /* 0x0000009ec0c07210 */ /* 0x080fe20007fde0ff */
[----:B------:R-:W-:-:S03]  /*39f0*/  IMAD.WIDE.U32 R186, R11, R158, R190 ;  /* 0x0000009e0bba7225 */ /* 0x000fc600078e00be */
[----:B------:R-:W-:Y:S01]  /*3a00*/  LEA.HI.X R185, R188, UR13, R185, 0x2, P5 ;  /* 0x0000000dbcb97c11 */ /* 0x000fe2000a8f14b9 */
[----:B------:R-:W-:Y:S01]  /*3a10*/  IMAD.X R193, R197, 0x1, R159, P6 ;  /* 0x00000001c5c17824 */ /* 0x000fe200030e069f */
[----:B------:R-:W-:-:S05]  /*3a20*/  IADD3 R194, P5, R160, R186, RZ ;  /* 0x000000baa0c27210 */ /* 0x000fca0007fbe0ff */
[----:B0-----:R-:W-:Y:S08]  /*3a30*/  @!P3 BRA `(.L_x_68) ;  /* 0x000000000004b947 */ /* 0x001ff00003800000 */
[----:B------:R0:W5:Y:S02]  /*3a40*/  LDG.E.LTC128B R196, desc[UR10][R108.64+0x20] ;  /* 0x0000200a6cc47981 */ /* 0x000164000c1e1920 */
.L_x_68:
[----:B------:R-:W-:Y:S05]  /*3a50*/  BSYNC B1 ;  /* 0x0000000000017941 */ /* 0x000fea0003800000 */
.L_x_67:
[----:B-----5:R-:W-:Y:S01]  /*3a60*/  FMUL R110, R196, R15 ;  /* 0x0000000fc46e7220 */ /* 0x020fe20000400000 */
[----:B------:R-:W-:Y:S01]  /*3a70*/  IADD3 R186, P6, R192, R156, RZ ;  /* 0x0000009cc0ba7210 */ /* 0x000fe20007fde0ff */
[----:B------:R-:W-:Y:S01]  /*3a80*/  BSSY B1, `(.L_x_69) ;  /* 0x000000e000017945 */ /* 0x000fe20003800000 */
[----:B------:R-:W-:Y:S01]  /*3a90*/  IADD3.X R195, R161, R8, R187, P5, !PT ;  /* 0x00000008a1c37210 */ /* 0x000fe20002ffe4bb */
[----:B------:R-:W-:Y:S01]  /*3aa0*/  FFMA R197, R111, R16, R110 ;  /* 0x000000106fc57223 */ /* 0x000fe2000000006e */
[----:B------:R-:W-:Y:S01]  /*3ab0*/  LEA R110, P5, R186, UR12, 0x2 ;  /* 0x0000000cba6e7c11 */ /* 0x000fe2000f8a10ff */
[----:B------:R-:W-:Y:S01]  /*3ac0*/  IMAD.X R111, R193, 0x1, R155, P6 ;  /* 0x00000001c16f7824 */ /* 0x000fe200030e069b */
[----:B------:R-:W-:Y:S02]  /*3ad0*/  IADD3 R188, P6, R182, R158, RZ ;  /* 0x0000009eb6bc7210 */ /* 0x000fe40007fde0ff */
[----:B------:R0:W-:Y:S02]  /*3ae0*/  @P3 STG.E desc[UR10][R178.64+0x20], R197 ;  /* 0x000020c5b2003986 */ /* 0x0001e4000c10190a */
[----:B------:R-:W-:-:S02]  /*3af0*/  LEA.HI.X R111, R186, UR13, R111, 0x2, P5 ;  /* 0x0000000dba6f7c11 */ /* 0x000fc4000a8f146f */
[----:B------:R-:W-:Y:S02]  /*3b00*/  ISETP.GT.AND P5, PT, R12, 0x30, P2 ;  /* 0x000000300c00780c */ /* 0x000fe400017a4270 */
[----:B------:R-:W-:Y:S02]  /*3b10*/  IADD3.X R189, R159, R18, R183, P6, !PT ;  /* 0x000000129fbd7210 */ /* 0x000fe400037fe4b7 */
[----:B------:R-:W-:Y:S01]  /*3b20*/  IADD3 R186, P3, R17, R180, RZ ;  /* 0x000000b411ba7210 */ /* 0x000fe20007f7e0ff */
[----:B------:R-:W-:-:S08]  /*3b30*/  IMAD.WIDE.U32 R182, R11, R158, R188 ;  /* 0x0000009e0bb67225 */ /* 0x000fd000078e00bc */
[----:B0-----:R-:W-:Y:S05]  /*3b40*/  @!P5 BRA `(.L_x_70) ;  /* 0x000000000004d947 */ /* 0x001fea0003800000 */
[----:B------:R0:W5:Y:S02]  /*3b50*/  LDG.E.LTC128B R196, desc[UR10][R184.64] ;  /* 0x0000000ab8c47981 */ /* 0x000164000c1e1920 */
.L_x_70:
[----:B------:R-:W-:Y:S05]  /*3b60*/  BSYNC B1 ;  /* 0x0000000000017941 */ /* 0x000fea0003800000 */
.L_x_69:
[----:B0----5:R-:W-:Y:S01]  /*3b70*/  FMUL R185, R196, R15 ;  /* 0x0000000fc4b97220 */ /* 0x021fe20000400000 */
[----:B------:R-:W-:Y:S01]  /*3b80*/  IMAD.X R187, R19, 0x1, R181, P3 ;  /* 0x0000000113bb7824 */ /* 0x000fe200018e06b5 */
[----:B------:R-:W-:Y:S01]  /*3b90*/  ISETP.GT.AND P3, PT, R12, 0x31, P2 ;  /* 0x000000310c00780c */ /* 0x000fe20001764270 */
[----:B------:R-:W-:Y:S01]  /*3ba0*/  BSSY B1, `(.L_x_71) ;  /* 0x0000008000017945 */ /* 0x000fe20003800000 */
[----:B------:R-:W-:Y:S01]  /*3bb0*/  FFMA R185, R112, R16, R185 ;  /* 0x0000001070b97223 */ /* 0x000fe200000000b9 */
[----:B------:R-:W-:Y:S01]  /*3bc0*/  IADD3 R198, P6, R160, R182, RZ ;  /* 0x000000b6a0c67210 */ /* 0x000fe20007fde0ff */
[----:B------:R-:W-:-:S03]  /*3bd0*/  IMAD.MOV.U32 R112, RZ, RZ, R196 ;  /* 0x000000ffff707224 */ /* 0x000fc600078e00c4 */
[----:B------:R0:W-:Y:S01]  /*3be0*/  @P5 STG.E desc[UR10][R186.64], R185 ;  /* 0x000000b9ba005986 */ /* 0x0001e2000c10190a */
[----:B------:R-:W-:-:S05]  /*3bf0*/  IADD3.X R199, R161, R8, R183, P6, !PT ;  /* 0x00000008a1c77210 */ /* 0x000fca00037fe4b7 */
[----:B------:R-:W-:Y:S05]  /*3c00*/  @!P3 BRA `(.L_x_72) ;  /* 0x000000000004b947 */ /* 0x000fea0003800000 */
[----:B------:R0:W5:Y:S02]  /*3c10*/  LDG.E.LTC128B R112, desc[UR10][R110.64] ;  /* 0x0000000a6e707981 */ /* 0x000164000c1e1920 */
.L_x_72:
[----:B------:R-:W-:Y:S05]  /*3c20*/  BSYNC B1 ;  /* 0x0000000000017941 */ /* 0x000fea0003800000 */
.L_x_71:
[----:B------:R-:W-:Y:S01]  /*3c30*/  IADD3 R184, P5, R17, R178, RZ ;  /* 0x000000b211b87210 */ /* 0x000fe20007fbe0ff */
[----:B------:R-:W-:-:S04]  /*3c40*/  IMAD.WIDE.U32 R196, R5, UR8, R194 ;  /* 0x0000000805c47c25 */ /* 0x000fc8000f8e00c2 */
[----:B-----5:R-:W-:Y:S01]  /*3c50*/  FMUL R200, R112, R15 ;  /* 0x0000000f70c87220 */ /* 0x020fe20000400000 */
[----:B------:R-:W-:Y:S01]  /*3c60*/  BSSY B1, `(.L_x_73) ;  /* 0x0000017000017945 */ /* 0x000fe20003800000 */
[----:B0-----:R-:W-:Y:S01]  /*3c70*/  IMAD.X R185, R19, 0x1, R179, P5 ;  /* 0x0000000113b97824 */ /* 0x001fe200028e06b3 */
[C---:B------:R-:W-:Y:S01]  /*3c80*/  LEA R182, P5, R196.reuse, UR12, 0x2 ;  /* 0x0000000cc4b67c11 */ /* 0x040fe2000f8a10ff */
[----:B------:R-:W-:Y:S02]  /*3c90*/  IMAD.IADD R183, R9, 0x1, R197 ;  /* 0x0000000109b77824 */ /* 0x000fe400078e02c5 */
[----:B------:R-:W-:Y:S01]  /*3ca0*/  FFMA R113, R113, R16, R200 ;  /* 0x0000001071717223 */ /* 0x000fe200000000c8 */
[----:B------:R-:W-:Y:S02]  /*3cb0*/  IMAD.WIDE.U32 R198, R5, UR8, R198 ;  /* 0x0000000805c67c25 */ /* 0x000fe4000f8e00c6 */
[----:B------:R-:W-:Y:S02]  /*3cc0*/  LEA.HI.X R183, R196, UR13, R183, 0x2, P5 ;  /* 0x0000000dc4b77c11 */ /* 0x000fe4000a8f14b7 */
[----:B------:R-:W-:Y:S01]  /*3cd0*/  IMAD.IADD R111, R9, 0x1, R199 ;  /* 0x00000001096f7824 */ /* 0x000fe200078e02c7 */
[----:B------:R-:W-:Y:S01]  /*3ce0*/  LEA R110, P6, R198, UR12, 0x2 ;  /* 0x0000000cc66e7c11 */ /* 0x000fe2000f8c10ff */
[----:B------:R-:W-:Y:S01]  /*3cf0*/  IMAD.WIDE.U32 R194, R158, 0x7, R192 ;  /* 0x000000079ec27825 */ /* 0x000fe200078e00c0 */
[----:B------:R-:W-:Y:S01]  /*3d00*/  ISETP.GT.AND P5, PT, R12, 0x30, P1 ;  /* 0x000000300c00780c */ /* 0x000fe20000fa4270 */
[----:B------:R0:W-:Y:S01]  /*3d10*/  @P3 STG.E desc[UR10][R184.64], R113 ;  /* 0x00000071b8003986 */ /* 0x0001e2000c10190a */
[----:B------:R-:W-:Y:S01]  /*3d20*/  LEA.HI.X R111, R198, UR13, R111, 0x2, P6 ;  /* 0x0000000dc66f7c11 */ /* 0x000fe2000b0f146f */
[----:B------:R-:W-:Y:S01]  /*3d30*/  IMAD.IADD R199, R18, 0x1, R195 ;  /* 0x0000000112c77824 */ /* 0x000fe200078e02c3 */
[----:B------:R-:W-:Y:S01]  /*3d40*/  IADD3 R197, P6, R156, R194, RZ ;  /* 0x000000c29cc57210 */ /* 0x000fe20007fde0ff */
[----:B------:R-:W-:-:S03]  /*3d50*/  IMAD.WIDE.U32 R190, R158, 0x7, R190 ;  /* 0x000000079ebe7825 */ /* 0x000fc600078e00be */
[----:B------:R-:W-:Y:S01]  /*3d60*/  LEA R196, P3, R197, UR12, 0x2 ;  /* 0x0000000cc5c47c11 */ /* 0x000fe2000f8610ff */
[----:B------:R-:W-:Y:S01]  /*3d70*/  IMAD.X R198, R199, 0x1, R155, P6 ;  /* 0x00000001c7c67824 */ /* 0x000fe200030e069b */
[----:B------:R-:W-:Y:S01]  /*3d80*/  IADD3 R192, P6, R190, R158, RZ ;  /* 0x0000009ebec07210 */ /* 0x000fe20007fde0ff */
[----:B------:R-:W-:-:S03]  /*3d90*/  IMAD.MOV.U32 R200, RZ, RZ, R112 ;  /* 0x000000ffffc87224 */ /* 0x000fc600078e0070 */
[----:B------:R-:W-:Y:S01]  /*3da0*/  IADD3.X R193, R159, R18, R191, P6, !PT ;  /* 0x000000129fc17210 */ /* 0x000fe200037fe4bf */
[----:B0-----:R-:W-:Y:S08]  /*3db0*/  @!P5 BRA `(.L_x_74) ;  /* 0x000000000004d947 */ /* 0x001ff00003800000 */
[----:B------:R0:W5:Y:S02]  /*3dc0*/  LDG.E.LTC128B R200, desc[UR10][R182.64+0x20] ;  /* 0x0000200ab6c87981 */ /* 0x000164000c1e1920 */
.L_x_74:
[----:B------:R-:W-:Y:S05]  /*3dd0*/  BSYNC B1 ;  /* 0x0000000000017941 */ /* 0x000fea0003800000 */
.L_x_73:
[----:B-----5:R-:W-:Y:S01]  /*3de0*/  FMUL R113, R200, R15 ;  /* 0x0000000fc8717220 */ /* 0x020fe20000400000 */
[----:B------:R-:W-:Y:S01]  /*3df0*/  LEA.HI.X R197, R197, UR13, R198, 0x2, P3 ;  /* 0x0000000dc5c57c11 */ /* 0x000fe200098f14c6 */
[-C--:B------:R-:W-:Y:S01]  /*3e00*/  IMAD.WIDE.U32 R190, R11, R158.reuse, R192 ;  /* 0x0000009e0bbe7225 */ /* 0x080fe200078e00c0 */
[----:B------:R-:W-:-:S03]  /*3e10*/  IADD3 R194, P3, R194, R158, RZ ;  /* 0x0000009ec2c27210 */ /* 0x000fc60007f7e0ff */
[----:B------:R-:W-:Y:S01]  /*3e20*/  FFMA R201, R114, R16, R113 ;  /* 0x0000001072c97223 */ /* 0x000fe20000000071 */
[----:B------:R-:W-:Y:S01]  /*3e30*/  BSSY B1, `(.L_x_75) ;  /* 0x000000b000017945 */ /* 0x000fe20003800000 */
[----:B------:R-:W-:Y:S01]  /*3e40*/  IMAD.WIDE.U32 R188, R158, 0x7, R188 ;  /* 0x000000079ebc7825 */ /* 0x000fe200078e00bc */
[----:B------:R-:W-:Y:S02]  /*3e50*/  IADD3 R198, P6, R160, R190, RZ ;  /* 0x000000bea0c67210 */ /* 0x000fe40007fde0ff */
[----:B------:R0:W-:Y:S01]  /*3e60*/  @P5 STG.E desc[UR10][R186.64+0x20], R201 ;  /* 0x000020c9ba005986 */ /* 0x0001e2000c10190a */
[----:B------:R-:W-:Y:S01]  /*3e70*/  ISETP.GT.AND P5, PT, R12, 0x31, P1 ;  /* 0x000000310c00780c */ /* 0x000fe20000fa4270 */
[----:B------:R-:W-:Y:S01]  /*3e80*/  IMAD.X R195, R199, 0x1, R159, P3 ;  /* 0x00000001c7c37824 */ /* 0x000fe200018e069f */
[----:B------:R-:W-:-:S05]  /*3e90*/  IADD3 R113, P3, R194, R156, RZ ;  /* 0x0000009cc2717210 */ /* 0x000fca0007f7e0ff */
[----:B------:R-:W-:Y:S01]  /*3ea0*/  IMAD.X R202, R195, 0x1, R155, P3 ;  /* 0x00000001c3ca7824 */ /* 0x000fe200018e069b */
[----:B------:R-:W-:-:S05]  /*3eb0*/  LEA R112, P3, R113, UR12, 0x2 ;  /* 0x0000000c71707c11 */ /* 0x000fca000f8610ff */
[----:B0-----:R-:W-:Y:S08]  /*3ec0*/  @!P5 BRA `(.L_x_76) ;  /* 0x000000000004d947 */ /* 0x001ff00003800000 */
[----:B------:R0:W5:Y:S02]  /*3ed0*/  LDG.E.LTC128B R200, desc[UR10][R110.64+0x20] ;  /* 0x0000200a6ec87981 */ /* 0x000164000c1e1920 */
.L_x_76:
[----:B------:R-:W-:Y:S05]  /*3ee0*/  BSYNC B1 ;  /* 0x0000000000017941 */ /* 0x000fea0003800000 */
.L_x_75:
[----:B-----5:R-:W-:Y:S01]  /*3ef0*/  FMUL R114, R200, R15 ;  /* 0x0000000fc8727220 */ /* 0x020fe20000400000 */
[----:B------:R-:W-:Y:S01]  /*3f00*/  LEA.HI.X R113, R113, UR13, R202, 0x2, P3 ;  /* 0x0000000d71717c11 */ /* 0x000fe200098f14ca */
[----:B------:R-:W-:Y:S01]  /*3f10*/  BSSY B1, `(.L_x_77) ;  /* 0x000000a000017945 */ /* 0x000fe20003800000 */
[----:B------:R-:W-:Y:S01]  /*3f20*/  ISETP.GT.AND P3, PT, R12, 0x38, P2 ;  /* 0x000000380c00780c */ /* 0x000fe20001764270 */
[----:B------:R-:W-:Y:S01]  /*3f30*/  FFMA R115, R115, R16, R114 ;  /* 0x0000001073737223 */ /* 0x000fe20000000072 */
[----:B------:R-:W-:Y:S01]  /*3f40*/  IADD3.X R199, R161, R8, R191, P6, !PT ;  /* 0x00000008a1c77210 */ /* 0x000fe200037fe4bf */
[----:B------:R-:W-:Y:S01]  /*3f50*/  IMAD.MOV.U32 R202, RZ, RZ, R200 ;  /* 0x000000ffffca7224 */ /* 0x000fe200078e00c8 */
[----:B------:R-:W-:Y:S02]  /*3f60*/  IADD3 R190, P6, R188, R158, RZ ;  /* 0x0000009ebcbe7210 */ /* 0x000fe40007fde0ff */
[----:B------:R0:W-:Y:S02]  /*3f70*/  @P5 STG.E desc[UR10][R184.64+0x20], R115 ;  /* 0x00002073b8005986 */ /* 0x0001e4000c10190a */
[----:B------:R-:W-:-:S05]  /*3f80*/  IADD3.X R191, R159, R18, R189, P6, !PT ;  /* 0x000000129fbf7210 */ /* 0x000fca00037fe4bd */
[----:B------:R-:W-:Y:S05]  /*3f90*/  @!P3 BRA `(.L_x_78) ;  /* 0x000000000004b947 */ /* 0x000fea0003800000 */
[----:B------:R0:W5:Y:S02]  /*3fa0*/  LDG.E.LTC128B R202, desc[UR10][R196.64] ;  /* 0x0000000ac4ca7981 */ /* 0x000164000c1e1920 */
.L_x_78:
[----:B------:R-:W-:Y:S05]  /*3fb0*/  BSYNC B1 ;  /* 0x0000000000017941 */ /* 0x000fea0003800000 */
.L_x_77:
[----:B------:R-:W-:Y:S01]  /*3fc0*/  IADD3 R188, P5, R17, R186, RZ ;  /* 0x000000ba11bc7210 */ /* 0x000fe20007fbe0ff */
[----:B0----5:R-:W-:Y:S01]  /*3fd0*/  FMUL R115, R202, R15 ;  /* 0x0000000fca737220 */ /* 0x021fe20000400000 */
[----:B------:R-:W-:Y:S01]  /*3fe0*/  IMAD.WIDE.U32 R200, R5, UR8, R198 ;  /* 0x0000000805c87c25 */ /* 0x000fe2000f8e00c6 */
[----:B------:R-:W-:Y:S03]  /*3ff0*/  BSSY B1, `(.L_x_79) ;  /* 0x000000c000017945 */ /* 0x000fe60003800000 */
[----:B------:R-:W-:Y:S01]  /*4000*/  FFMA R203, R116, R16, R115 ;  /* 0x0000001074cb7223 */ /* 0x000fe20000000073 */
[----:B------:R-:W-:Y:S01]  /*4010*/  IMAD.X R189, R19, 0x1, R187, P5 ;  /* 0x0000000113bd7824 */ /* 0x000fe200028e06bb */
[----:B------:R-:W-:Y:S01]  /*4020*/  LEA R114, P6, R200, UR12, 0x2 ;  /* 0x0000000cc8727c11 */ /* 0x000fe2000f8c10ff */
[----:B------:R-:W-:-:S03]  /*4030*/  IMAD.WIDE.U32 R196, R11, R158, R190 ;  /* 0x0000009e0bc47225 */ /* 0x000fc600078e00be */
[----:B------:R0:W-:Y:S01]  /*4040*/  @P3 STG.E desc[UR10][R188.64], R203 ;  /* 0x000000cbbc003986 */ /* 0x0001e2000c10190a */
[----:B------:R-:W-:Y:S01]  /*4050*/  ISETP.GT.AND P3, PT, R12, 0x39, P2 ;  /* 0x000000390c00780c */ /* 0x000fe20001764270 */
[----:B------:R-:W-:Y:S01]  /*4060*/  IMAD.IADD R115, R9, 0x1, R201 ;  /* 0x0000000109737824 */ /* 0x000fe200078e02c9 */
[----:B------:R-:W-:-:S04]  /*4070*/  IADD3 R198, P5, R160, R196, RZ ;  /* 0x000000c4a0c67210 */ /* 0x000fc80007fbe0ff */
[----:B------:R-:W-:-:S07]  /*4080*/  LEA.HI.X R115, R200, UR13, R115, 0x2, P6 ;  /* 0x0000000dc8737c11 */ /* 0x000fce000b0f1473 */
[----:B0-----:R-:W-:Y:S05]  /*4090*/  @!P3 BRA `(.L_x_80) ;  /* 0x000000000004b947 */ /* 0x001fea0003800000 */
[----:B------:R0:W5:Y:S02]  /*40a0*/  LDG.E.LTC128B R202, desc[UR10][R112.64] ;  /* 0x0000000a70ca7981 */ /* 0x000164000c1e1920 */
.L_x_80:
[----:B------:R-:W-:Y:S05]  /*40b0*/  BSYNC B1 ;  /* 0x0000000000017941 */ /* 0x000fea0003800000 */
.L_x_79:
[----:B0-----:R-:W-:Y:S01]  /*40c0*/  IADD3 R112, P6, R17, R184, RZ ;  /* 0x000000b811707210 */ /* 0x001fe20007fde0ff */
        /* <DEDUP_REMOVED lines=10> */
.L_x_82:
[----:B------:R-:W-:Y:S05]  /*4170*/  BSYNC B1 ;  /* 0x0000000000017941 */ /* 0x000fea0003800000 */
.L_x_81:
[----:B0----5:R-:W-:Y:S01]  /*4180*/  FMUL R117, R202, R15 ;  /* 0x0000000fca757220 */ /* 0x021fe20000400000 */
[----:B------:R-:W-:Y:S01]  /*4190*/  IMAD.IADD R197, R9, 0x1, R199 ;  /* 0x0000000109c57824 */ /* 0x000fe200078e02c7 */
[----:B------:R-:W-:Y:S01]  /*41a0*/  ISETP.GT.AND P3, PT, R12, 0x39, P1 ;  /* 0x000000390c00780c */ /* 0x000fe20000f64270 */
[----:B------:R-:W-:Y:S01]  /*41b0*/  BSSY B1, `(.L_x_83) ;  /* 0x0000008000017945 */ /* 0x000fe20003800000 */
[----:B------:R-:W-:Y:S01]  /*41c0*/  FFMA R199, R118, R16, R117 ;  /* 0x0000001076c77223 */ /* 0x000fe20000000075 */
[----:B------:R-:W-:Y:S01]  /*41d0*/  LEA R116, P6, R198, UR12, 0x2 ;  /* 0x0000000cc6747c11 */ /* 0x000fe2000f8c10ff */
[----:B------:R-:W-:-:S03]  /*41e0*/  IMAD.WIDE.U32 R192, R158, 0x7, R192 ;  /* 0x000000079ec07825 */ /* 0x000fc600078e00c0 */
[----:B------:R0:W-:Y:S01]  /*41f0*/  @P5 STG.E desc[UR10][R188.64+0x20], R199 ;  /* 0x000020c7bc005986 */ /* 0x0001e2000c10190a */
[----:B------:R-:W-:-:S05]  /*4200*/  LEA.HI.X R117, R198, UR13, R197, 0x2, P6 ;  /* 0x0000000dc6757c11 */ /* 0x000fca000b0f14c5 */
[----:B------:R-:W-:Y:S05]  /*4210*/  @!P3 BRA `(.L_x_84) ;  /* 0x000000000004b947 */ /* 0x000fea0003800000 */
[----:B------:R0:W5:Y:S02]  /*4220*/  LDG.E.LTC128B R202, desc[UR10][R116.64+0x20] ;  /* 0x0000200a74ca7981 */ /* 0x000164000c1e1920 */
.L_x_84:
[----:B------:R-:W-:Y:S05]  /*4230*/  BSYNC B1 ;  /* 0x0000000000017941 */ /* 0x000fea0003800000 */
.L_x_83:
[----:B------:R-:W-:Y:S01]  /*4240*/  IADD3 R196, P5, R192, R158, RZ ;  /* 0x0000009ec0c47210 */ /* 0x000fe20007fbe0ff */
[----:B------:R-:W-:-:S04]  /*4250*/  IMAD.WIDE.U32 R194, R158, 0x7, R194 ;  /* 0x000000079ec27825 */ /* 0x000fc800078e00c2 */
[----:B-----5:R-:W-:Y:S01]  /*4260*/  FMUL R118, R202, R15 ;  /* 0x0000000fca767220 */ /* 0x020fe20000400000 */
[----:B------:R-:W-:Y:S01]  /*4270*/  BSSY B1, `(.L_x_85) ;  /* 0x0000018000017945 */ /* 0x000fe20003800000 */
[----:B------:R-:W-:Y:S01]  /*4280*/  IADD3.X R197, R159, R18, R193, P5, !PT ;  /* 0x000000129fc57210 */ /* 0x000fe20002ffe4c1 */
[----:B0-----:R-:W-:Y:S01]  /*4290*/  IMAD.IADD R199, R18, 0x1, R195 ;  /* 0x0000000112c77824 */ /* 0x001fe200078e02c3 */
[----:B------:R-:W-:Y:S01]  /*42a0*/  IADD3 R192, P5, R17, R188, RZ ;  /* 0x000000bc11c07210 */ /* 0x000fe20007fbe0ff */
[----:B------:R-:W-:Y:S01]  /*42b0*/  FFMA R203, R119, R16, R118 ;  /* 0x0000001077cb7223 */ /* 0x000fe20000000076 */
[----:B------:R-:W-:Y:S01]  /*42c0*/  IADD3 R195, P6, R156, R194, RZ ;  /* 0x000000c29cc37210 */ /* 0x000fe20007fde0ff */
[----:B------:R-:W-:-:S03]  /*42d0*/  IMAD.WIDE.U32 R118, R11, R158, R196 ;  /* 0x0000009e0b767225 */ /* 0x000fc600078e00c4 */
[----:B------:R0:W-:Y:S01]  /*42e0*/  @P3 STG.E desc[UR10][R112.64+0x20], R203 ;  /* 0x000020cb70003986 */ /* 0x0001e2000c10190a */
[----:B------:R-:W-:Y:S01]  /*42f0*/  IMAD.X R193, R19, 0x1, R189, P5 ;  /* 0x0000000113c17824 */ /* 0x000fe200028e06bd */
[----:B------:R-:W-:Y:S01]  /*4300*/  ISETP.GT.AND P5, PT, R12, 0x40, P2 ;  /* 0x000000400c00780c */ /* 0x000fe200017a4270 */
[----:B------:R-:W-:Y:S01]  /*4310*/  IMAD.X R204, R199, 0x1, R155, P6 ;  /* 0x00000001c7cc7824 */ /* 0x000fe200030e069b */
[C---:B------:R-:W-:Y:S01]  /*4320*/  LEA R200, P6, R195.reuse, UR12, 0x2 ;  /* 0x0000000cc3c87c11 */ /* 0x040fe2000f8c10ff */
[----:B------:R-:W-:Y:S01]  /*4330*/  IMAD.WIDE.U32 R190, R158, 0x7, R190 ;  /* 0x000000079ebe7825 */ /* 0x000fe200078e00be */
[----:B------:R-:W-:Y:S02]  /*4340*/  IADD3 R198, P3, R194, R158, RZ ;  /* 0x0000009ec2c67210 */ /* 0x000fe40007f7e0ff */
[----:B------:R-:W-:Y:S01]  /*4350*/  LEA.HI.X R201, R195, UR13, R204, 0x2, P6 ;  /* 0x0000000dc3c97c11 */ /* 0x000fe2000b0f14cc */
[----:B------:R-:W-:Y:S01]  /*4360*/  IMAD.MOV.U32 R206, RZ, RZ, R202 ;  /* 0x000000ffffce7224 */ /* 0x000fe200078e00ca */
[----:B------:R-:W-:Y:S01]  /*4370*/  IADD3 R118, P6, R160, R118, RZ ;  /* 0x00000076a0767210 */ /* 0x000fe20007fde0ff */
[----:B------:R-:W-:Y:S01]  /*4380*/  IMAD.X R199, R199, 0x1, R159, P3 ;  /* 0x00000001c7c77824 */ /* 0x000fe200018e069f */
[----:B0-----:R-:W-:-:S02]  /*4390*/  IADD3 R203, P3, R198, R156, RZ ;  /* 0x0000009cc6cb7210 */ /* 0x001fc40007f7e0ff */
[----:B------:R-:W-:Y:S02]  /*43a0*/  IADD3.X R119, R161, R8, R119, P6, !PT ;  /* 0x00000008a1777210 */ /* 0x000fe400037fe477 */
[----:B------:R-:W-:-:S04]  /*43b0*/  IADD3 R194, P6, R190, R158, RZ ;  /* 0x0000009ebec27210 */ /* 0x000fc80007fde0ff */
[----:B------:R-:W-:Y:S01]  /*43c0*/  IADD3.X R195, R159, R18, R191, P6, !PT ;  /* 0x000000129fc37210 */ /* 0x000fe200037fe4bf */
[----:B------:R-:W-:Y:S08]  /*43d0*/  @!P5 BRA `(.L_x_86) ;  /* 0x000000000004d947 */ /* 0x000ff00003800000 */
[----:B------:R0:W5:Y:S02]  /*43e0*/  LDG.E.LTC128B R206, desc[UR10][R200.64] ;  /* 0x0000000ac8ce7981 */ /* 0x000164000c1e1920 */
.L_x_86:
[----:B------:R-:W-:Y:S05]  /*43f0*/  BSYNC B1 ;  /* 0x0000000000017941 */ /* 0x000fea0003800000 */
.L_x_85:
[----:B------:R-:W-:Y:S02]  /*4400*/  IMAD.X R190, R199, 0x1, R155, P3 ;  /* 0x00000001c7be7824 */ /* 0x000fe400018e069b */
[----:B-----5:R-:W-:Y:S01]  /*4410*/  FMUL R191, R206, R15 ;  /* 0x0000000fcebf7220 */ /* 0x020fe20000400000 */
[C---:B0-----:R-:W-:Y:S01]  /*4420*/  LEA R200, P3, R203.reuse, UR12, 0x2 ;  /* 0x0000000ccbc87c11 */ /* 0x041fe2000f8610ff */
[----:B------:R-:W-:Y:S01]  /*4430*/  BSSY B1, `(.L_x_87) ;  /* 0x000000c000017945 */ /* 0x000fe20003800000 */
[----:B------:R-:W-:Y:S01]  /*4440*/  ISETP.GT.AND P6, PT, R12, 0x41, P2 ;  /* 0x000000410c00780c */ /* 0x000fe200017c4270 */
[----:B------:R-:W-:Y:S01]  /*4450*/  FFMA R207, R120, R16, R191 ;  /* 0x0000001078cf7223 */ /* 0x000fe200000000bf */
[----:B------:R-:W-:Y:S01]  /*4460*/  LEA.HI.X R201, R203, UR13, R190, 0x2, P3 ;  /* 0x0000000dcbc97c11 */ /* 0x000fe200098f14be */
[----:B------:R-:W-:Y:S01]  /*4470*/  IMAD.WIDE.U32 R202, R11, R158, R194 ;  /* 0x0000009e0bca7225 */ /* 0x000fe200078e00c2 */
[----:B------:R-:W-:Y:S02]  /*4480*/  IADD3 R190, P3, R17, R112, RZ ;  /* 0x0000007011be7210 */ /* 0x000fe40007f7e0ff */
[----:B------:R0:W-:Y:S01]  /*4490*/  @P5 STG.E desc[UR10][R192.64], R207 ;  /* 0x000000cfc0005986 */ /* 0x0001e2000c10190a */
[----:B------:R-:W-:-:S04]  /*44a0*/  IADD3 R204, P5, R160, R202, RZ ;  /* 0x000000caa0cc7210 */ /* 0x000fc80007fbe0ff */
[----:B------:R-:W-:Y:S01]  /*44b0*/  IADD3.X R205, R161, R8, R203, P5, !PT ;  /* 0x00000008a1cd7210 */ /* 0x000fe20002ffe4cb */
[----:B------:R-:W-:Y:S01]  /*44c0*/  IMAD.WIDE.U32 R202, R5, UR8, R118 ;  /* 0x0000000805ca7c25 */ /* 0x000fe2000f8e0076 */
[----:B------:R-:W-:Y:S07]  /*44d0*/  @!P6 BRA `(.L_x_88) ;  /* 0x000000000004e947 */ /* 0x000fee0003800000 */
[----:B------:R0:W5:Y:S02]  /*44e0*/  LDG.E.LTC128B R206, desc[UR10][R200.64] ;  /* 0x0000000ac8ce7981 */ /* 0x000164000c1e1920 */
.L_x_88:
[----:B------:R-:W-:Y:S05]  /*44f0*/  BSYNC B1 ;  /* 0x0000000000017941 */ /* 0x000fea0003800000 */
.L_x_87:
[----:B-----5:R-:W-:Y:S01]  /*4500*/  FMUL R120, R206, R15 ;  /* 0x0000000fce787220 */ /* 0x020fe20000400000 */
[----:B------:R-:W-:Y:S01]  /*4510*/  IMAD.X R191, R19, 0x1, R113, P3 ;  /* 0x0000000113bf7824 */ /* 0x000fe200018e0671 */
[C---:B------:R-:W-:Y:S01]  /*4520*/  LEA R118, P3, R202.reuse, UR12, 0x2 ;  /* 0x0000000cca767c11 */ /* 0x040fe2000f8610ff */
        /* <DEDUP_REMOVED lines=9> */
[----:B0-----:R-:W-:-:S04]  /*45c0*/  IMAD.WIDE.U32 R200, R158, 0x7, R198 ;  /* 0x000000079ec87825 */ /* 0x001fc800078e00c6 */
[----:B------:R-:W-:-:S04]  /*45d0*/  IMAD.IADD R203, R9, 0x1, R205 ;  /* 0x0000000109cb7824 */ /* 0x000fc800078e02cd */
[----:B-1----:R-:W-:Y:S05]  /*45e0*/  @!P3 BRA `(.L_x_90) ;  /* 0x000000000004b947 */ /* 0x002fea0003800000 */
[----:B------:R0:W5:Y:S02]  /*45f0*/  LDG.E.LTC128B R206, desc[UR10][R118.64+0x20] ;  /* 0x0000200a76ce7981 */ /* 0x000164000c1e1920 */
.L_x_90:
[----:B------:R-:W-:Y:S05]  /*4600*/  BSYNC B1 ;  /* 0x0000000000017941 */ /* 0x000fea0003800000 */
.L_x_89:
        /* <DEDUP_REMOVED lines=15> */
[----:B-1----:R-:W-:Y:S06]  /*4700*/  @!P3 BRA `(.L_x_92) ;  /* 0x000000000004b947 */ /* 0x002fec0003800000 */
[----:B------:R1:W5:Y:S02]  /*4710*/  LDG.E.LTC128B R206, desc[UR10][R120.64+0x20] ;  /* 0x0000200a78ce7981 */ /* 0x000364000c1e1920 */
.L_x_92:
[----:B------:R-:W-:Y:S05]  /*4720*/  BSYNC B1 ;  /* 0x0000000000017941 */ /* 0x000fea0003800000 */
.L_x_91:
        /* <DEDUP_REMOVED lines=18> */
.L_x_94:
[----:B------:R-:W-:Y:S05]  /*4850*/  BSYNC B1 ;  /* 0x0000000000017941 */ /* 0x000fea0003800000 */
.L_x_93:
[----:B0----5:R-:W-:Y:S01]  /*4860*/  FMUL R203, R208, R15 ;  /* 0x0000000fd0cb7220 */ /* 0x021fe20000400000 */
[----:B------:R-:W-:Y:S01]  /*4870*/  IMAD.X R197, R19, 0x1, R193, P5 ;  /* 0x0000000113c57824 */ /* 0x000fe200028e06c1 */
[----:B------:R-:W-:Y:S01]  /*4880*/  IADD3 R202, P6, R194, R158, RZ ;  /* 0x0000009ec2ca7210 */ /* 0x000fe20007fde0ff */
[----:B------:R-:W-:Y:S01]  /*4890*/  IMAD.IADD R123, R9, 0x1, R123 ;  /* 0x00000001097b7824 */ /* 0x000fe200078e027b */
[----:B------:R-:W-:Y:S01]  /*48a0*/  LEA R194, P5, R122, UR12, 0x2 ;  /* 0x0000000c7ac27c11 */ /* 0x000fe2000f8a10ff */
[----:B------:R-:W-:Y:S01]  /*48b0*/  FFMA R209, R124, R16, R203 ;  /* 0x000000107cd17223 */ /* 0x000fe200000000cb */
[----:B------:R-:W-:Y:S01]  /*48c0*/  IADD3.X R203, R159, R18, R195, P6, !PT ;  /* 0x000000129fcb7210 */ /* 0x000fe200037fe4c3 */
[----:B------:R-:W-:Y:S01]  /*48d0*/  BSSY B1, `(.L_x_95) ;  /* 0x0000008000017945 */ /* 0x000fe20003800000 */
[----:B------:R-:W-:Y:S02]  /*48e0*/  LEA.HI.X R195, R122, UR13, R123, 0x2, P5 ;  /* 0x0000000d7ac37c11 */ /* 0x000fe4000a8f147b */
[----:B------:R-:W-:Y:S01]  /*48f0*/  ISETP.GT.AND P5, PT, R12, 0x49, P2 ;  /* 0x000000490c00780c */ /* 0x000fe200017a4270 */
[----:B------:R0:W-:Y:S01]  /*4900*/  @P3 STG.E desc[UR10][R196.64], R209 ;  /* 0x000000d1c4003986 */ /* 0x0001e2000c10190a */
[----:B------:R-:W-:Y:S01]  /*4910*/  IADD3 R122, P3, R17, R190, RZ ;  /* 0x000000be117a7210 */ /* 0x000fe20007f7e0ff */
[----:B------:R-:W-:-:S10]  /*4920*/  IMAD.WIDE.U32 R206, R11, R158, R202 ;  /* 0x0000009e0bce7225 */ /* 0x000fd400078e00ca */
[----:B0-----:R-:W-:Y:S05]  /*4930*/  @!P5 BRA `(.L_x_96) ;  /* 0x000000000004d947 */ /* 0x001fea0003800000 */
[----:B------:R0:W5:Y:S02]  /*4940*/  LDG.E.LTC128B R208, desc[UR10][R204.64] ;  /* 0x0000000accd07981 */ /* 0x000164000c1e1920 */
.L_x_96:
[----:B------:R-:W-:Y:S05]  /*4950*/  BSYNC B1 ;  /* 0x0000000000017941 */ /* 0x000fea0003800000 */
.L_x_95:
[----:B0----5:R-:W-:Y:S01]  /*4960*/  FMUL R204, R208, R15 ;  /* 0x0000000fd0cc7220 */ /* 0x021fe20000400000 */
[----:B------:R-:W-:Y:S01]  /*4970*/  IMAD.X R123, R19, 0x1, R191, P3 ;  /* 0x00000001137b7824 */ /* 0x000fe200018e06bf */
[----:B------:R-:W-:Y:S01]  /*4980*/  ISETP.GT.AND P3, PT, R12, 0x48, P1 ;  /* 0x000000480c00780c */ /* 0x000fe20000f64270 */
[----:B------:R-:W-:Y:S01]  /*4990*/  BSSY B1, `(.L_x_97) ;  /* 0x0000007000017945 */ /* 0x000fe20003800000 */
[----:B------:R-:W-:Y:S01]  /*49a0*/  FFMA R205, R125, R16, R204 ;  /* 0x000000107dcd7223 */ /* 0x000fe200000000cc */
[----:B------:R-:W-:-:S04]  /*49b0*/  IADD3 R124, P6, R160, R206, RZ ;  /* 0x000000cea07c7210 */ /* 0x000fc80007fde0ff */
[----:B------:R0:W-:Y:S01]  /*49c0*/  @P5 STG.E desc[UR10][R122.64], R205 ;  /* 0x000000cd7a005986 */ /* 0x0001e2000c10190a */
[----:B------:R-:W-:-:S05]  /*49d0*/  IADD3.X R125, R161, R8, R207, P6, !PT ;  /* 0x00000008a17d7210 */ /* 0x000fca00037fe4cf */
[----:B------:R-:W-:Y:S05]  /*49e0*/  @!P3 BRA `(.L_x_98) ;  /* 0x000000000004b947 */ /* 0x000fea0003800000 */
[----:B------:R0:W5:Y:S02]  /*49f0*/  LDG.E.LTC128B R208, desc[UR10][R194.64+0x20] ;  /* 0x0000200ac2d07981 */ /* 0x000164000c1e1920 */
.L_x_98:
[----:B------:R-:W-:Y:S05]  /*4a00*/  BSYNC B1 ;  /* 0x0000000000017941 */ /* 0x000fea0003800000 */
.L_x_97:
[----:B-----5:R-:W-:Y:S01]  /*4a10*/  FMUL R207, R208, R15 ;  /* 0x0000000fd0cf7220 */ /* 0x020fe20000400000 */
[----:B0-----:R-:W-:Y:S01]  /*4a20*/  IMAD.WIDE.U32 R204, R5, UR8, R124 ;  /* 0x0000000805cc7c25 */ /* 0x001fe2000f8e007c */
        /* <DEDUP_REMOVED lines=8> */
[----:B------:R-:W-:-:S03]  /*4ab0*/  IMAD.IADD R211, R18, 0x1, R207 ;  /* 0x0000000112d37824 */ /* 0x000fc600078e02cf */
[----:B------:R-:W-:-:S07]  /*4ac0*/  LEA.HI.X R125, R204, UR13, R125, 0x2, P5 ;  /* 0x0000000dcc7d7c11 */ /* 0x000fce000a8f147d */
[----:B0-----:R-:W-:Y:S05]  /*4ad0*/  @!P3 BRA `(.L_x_100) ;  /* 0x000000000004b947 */ /* 0x001fea0003800000 */
[----:B------:R0:W5:Y:S02]  /*4ae0*/  LDG.E.LTC128B R208, desc[UR10][R124.64+0x20] ;  /* 0x0000200a7cd07981 */ /* 0x000164000c1e1920 */
.L_x_100:
[----:B------:R-:W-:Y:S05]  /*4af0*/  BSYNC B1 ;  /* 0x0000000000017941 */ /* 0x000fea0003800000 */
.L_x_99:
[----:B-----5:R-:W-:Y:S01]  /*4b00*/  FMUL R200, R208, R15 ;  /* 0x0000000fd0c87220 */ /* 0x020fe20000400000 */
[----:B------:R-:W-:Y:S01]  /*4b10*/  IMAD.X R204, R211, 0x1, R155, P6 ;  /* 0x00000001d3cc7824 */ /* 0x000fe200030e069b */
[----:B------:R-:W-:Y:S01]  /*4b20*/  LEA R126, P6, R201, UR12, 0x2 ;  /* 0x0000000cc97e7c11 */ /* 0x000fe2000f8c10ff */
[----:B------:R-:W-:-:S04]  /*4b30*/  IMAD.WIDE.U32 R198, R158, 0x7, R198 ;  /* 0x000000079ec67825 */ /* 0x000fc800078e00c6 */
[----:B------:R-:W-:Y:S01]  /*4b40*/  FFMA R209, R127, R16, R200 ;  /* 0x000000107fd17223 */ /* 0x000fe200000000c8 */
[----:B------:R-:W-:Y:S01]  /*4b50*/  IADD3 R200, P5, R17, R196, RZ ;  /* 0x000000c411c87210 */ /* 0x000fe20007fbe0ff */
[----:B------:R-:W-:Y:S01]  /*4b60*/  BSSY B1, `(.L_x_101) ;  /* 0x000000b000017945 */ /* 0x000fe20003800000 */
[----:B------:R-:W-:Y:S01]  /*4b70*/  LEA.HI.X R127, R201, UR13, R204, 0x2, P6 ;  /* 0x0000000dc97f7c11 */ /* 0x000fe2000b0f14cc */
[----:B------:R-:W-:Y:S01]  /*4b80*/  IMAD.MOV.U32 R210, RZ, RZ, R208 ;  /* 0x000000ffffd27224 */ /* 0x000fe200078e00d0 */
[----:B------:R0:W-:Y:S01]  /*4b90*/  @P3 STG.E desc[UR10][R122.64+0x20], R209 ;  /* 0x000020d17a003986 */ /* 0x0001e2000c10190a */
[----:B------:R-:W-:Y:S01]  /*4ba0*/  ISETP.GT.AND P3, PT, R12, 0x50, P2 ;  /* 0x000000500c00780c */ /* 0x000fe20001764270 */
[----:B------:R-:W-:Y:S01]  /*4bb0*/  IMAD.X R201, R19, 0x1, R197, P5 ;  /* 0x0000000113c97824 */ /* 0x000fe200028e06c5 */
[-C--:B------:R-:W-:Y:S02]  /*4bc0*/  IADD3 R204, P5, R198, R158.reuse, RZ ;  /* 0x0000009ec6cc7210 */ /* 0x080fe40007fbe0ff */
[----:B------:R-:W-:-:S02]  /*4bd0*/  IADD3 R206, P6, R206, R158, RZ ;  /* 0x0000009ecece7210 */ /* 0x000fc40007fde0ff */
[----:B------:R-:W-:-:S07]  /*4be0*/  IADD3.X R205, R159, R18, R199, P5, !PT ;  /* 0x000000129fcd7210 */ /* 0x000fce0002ffe4c7 */
[----:B0-----:R-:W-:Y:S05]  /*4bf0*/  @!P3 BRA `(.L_x_102) ;  /* 0x000000000004b947 */ /* 0x001fea0003800000 */
[----:B------:R0:W5:Y:S02]  /*4c00*/  LDG.E.LTC128B R210, desc[UR10][R126.64] ;  /* 0x0000000a7ed27981 */ /* 0x000164000c1e1920 */
.L_x_102:
[----:B------:R-:W-:Y:S05]  /*4c10*/  BSYNC B1 ;  /* 0x0000000000017941 */ /* 0x000fea0003800000 */
.L_x_101:
[----:B-----5:R-:W-:Y:S01]  /*4c20*/  FMUL R199, R210, R15 ;  /* 0x0000000fd2c77220 */ /* 0x020fe20000400000 */
[----:B------:R-:W-:Y:S01]  /*4c30*/  IMAD.X R207, R211, 0x1, R159, P6 ;  /* 0x00000001d3cf7824 */ /* 0x000fe200030e069f */
[----:B------:R-:W-:Y:S01]  /*4c40*/  IADD3 R198, P5, R206, R156, RZ ;  /* 0x0000009ccec67210 */ /* 0x000fe20007fbe0ff */
[----:B0-----:R-:W-:-:S04]  /*4c50*/  IMAD.WIDE.U32 R126, R11, R158, R204 ;  /* 0x0000009e0b7e7225 */ /* 0x001fc800078e00cc */
[----:B------:R-:W-:Y:S01]  /*4c60*/  FFMA R211, R128, R16, R199 ;  /* 0x0000001080d37223 */ /* 0x000fe200000000c7 */
[----:B------:R-:W-:Y:S01]  /*4c70*/  BSSY B1, `(.L_x_103) ;  /* 0x000000e000017945 */ /* 0x000fe20003800000 */
[----:B------:R-:W-:Y:S01]  /*4c80*/  IMAD.X R209, R207, 0x1, R155, P5 ;  /* 0x00000001cfd17824 */ /* 0x000fe200028e069b */
[----:B------:R-:W-:Y:S02]  /*4c90*/  IADD3 R126, P6, R160, R126, RZ ;  /* 0x0000007ea07e7210 */ /* 0x000fe40007fde0ff */
[----:B------:R0:W-:Y:S01]  /*4ca0*/  @P3 STG.E desc[UR10][R200.64], R211 ;  /* 0x000000d3c8003986 */ /* 0x0001e2000c10190a */
[----:B------:R-:W-:Y:S01]  /*4cb0*/  IMAD.WIDE.U32 R202, R158, 0x7, R202 ;  /* 0x000000079eca7825 */ /* 0x000fe200078e00ca */
[----:B------:R-:W-:Y:S02]  /*4cc0*/  LEA R208, P5, R198, UR12, 0x2 ;  /* 0x0000000cc6d07c11 */ /* 0x000fe4000f8a10ff */
[----:B------:R-:W-:Y:S02]  /*4cd0*/  IADD3.X R127, R161, R8, R127, P6, !PT ;  /* 0x00000008a17f7210 */ /* 0x000fe400037fe47f */
[----:B------:R-:W-:-:S02]  /*4ce0*/  ISETP.GT.AND P6, PT, R12, 0x51, P2 ;  /* 0x000000510c00780c */ /* 0x000fc400017c4270 */
[----:B------:R-:W-:Y:S02]  /*4cf0*/  LEA.HI.X R209, R198, UR13, R209, 0x2, P5 ;  /* 0x0000000dc6d17c11 */ /* 0x000fe4000a8f14d1 */
[----:B------:R-:W-:-:S04]  /*4d00*/  IADD3 R202, P5, R202, R158, RZ ;  /* 0x0000009ecaca7210 */ /* 0x000fc80007fbe0ff */
[----:B------:R-:W-:-:S03]  /*4d10*/  IADD3.X R203, R159, R18, R203, P5, !PT ;  /* 0x000000129fcb7210 */ /* 0x000fc60002ffe4cb */
[----:B------:R-:W-:Y:S02]  /*4d20*/  IMAD.WIDE.U32 R198, R11, R158, R202 ;  /* 0x0000009e0bc67225 */ /* 0x000fe400078e00ca */
[----:B0-----:R-:W-:Y:S05]  /*4d30*/  @!P6 BRA `(.L_x_104) ;  /* 0x000000000004e947 */ /* 0x001fea0003800000 */
[----:B------:R0:W5:Y:S02]  /*4d40*/  LDG.E.LTC128B R210, desc[UR10][R208.64] ;  /* 0x0000000ad0d27981 */ /* 0x000164000c1e1920 */
.L_x_104:
[----:B------:R-:W-:Y:S05]  /*4d50*/  BSYNC B1 ;  /* 0x0000000000017941 */ /* 0x000fea0003800000 */
.L_x_103:
[----:B0-----:R-:W-:Y:S01]  /*4d60*/  IADD3 R208, P3, R160, R198, RZ ;  /* 0x000000c6a0d07210 */ /* 0x001fe20007f7e0ff */
[----:B------:R-:W-:-:S04]  /*4d70*/  IMAD.WIDE.U32 R126, R5, UR8, R126 ;  /* 0x00000008057e7c25 */ /* 0x000fc8000f8e007e */
[----:B-----5:R-:W-:Y:S01]  /*4d80*/  FMUL R128, R210, R15 ;  /* 0x0000000fd2807220 */ /* 0x020fe20000400000 */
[----:B------:R-:W-:Y:S01]  /*4d90*/  BSSY B1, `(.L_x_105) ;  /* 0x0000010000017945 */ /* 0x000fe20003800000 */
[----:B------:R-:W-:Y:S01]  /*4da0*/  IADD3.X R209, R161, R8, R199, P3, !PT ;  /* 0x00000008a1d17210 */ /* 0x000fe20001ffe4c7 */
[----:B------:R-:W-:Y:S01]  /*4db0*/  IMAD.IADD R127, R9, 0x1, R127 ;  /* 0x00000001097f7824 */ /* 0x000fe200078e027f */
[C---:B------:R-:W-:Y:S01]  /*4dc0*/  LEA R198, P3, R126.reuse, UR12, 0x2 ;  /* 0x0000000c7ec67c11 */ /* 0x040fe2000f8610ff */
[----:B------:R-:W-:Y:S01]  /*4dd0*/  FFMA R211, R129, R16, R128 ;  /* 0x0000001081d37223 */ /* 0x000fe20000000080 */
[----:B------:R-:W-:Y:S02]  /*4de0*/  IMAD.WIDE.U32 R208, R5, UR8, R208 ;  /* 0x0000000805d07c25 */ /* 0x000fe4000f8e00d0 */
[----:B------:R-:W-:Y:S02]  /*4df0*/  LEA.HI.X R199, R126, UR13, R127, 0x2, P3 ;  /* 0x0000000d7ec77c11 */ /* 0x000fe400098f147f */
[----:B------:R-:W-:Y:S01]  /*4e00*/  IADD3 R126, P3, R17, R122, RZ ;  /* 0x0000007a117e7210 */ /* 0x000fe20007f7e0ff */
[----:B------:R-:W-:Y:S01]  /*4e10*/  IMAD.IADD R129, R9, 0x1, R209 ;  /* 0x0000000109817824 */ /* 0x000fe200078e02d1 */
[----:B------:R-:W-:-:S03]  /*4e20*/  LEA R128, P5, R208, UR12, 0x2 ;  /* 0x0000000cd0807c11 */ /* 0x000fc6000f8a10ff */
[----:B------:R-:W-:Y:S01]  /*4e30*/  IMAD.X R127, R19, 0x1, R123, P3 ;  /* 0x00000001137f7824 */ /* 0x000fe200018e067b */
[----:B------:R-:W-:Y:S02]  /*4e40*/  ISETP.GT.AND P3, PT, R12, 0x50, P1 ;  /* 0x000000500c00780c */ /* 0x000fe40000f64270 */
[----:B------:R-:W-:Y:S02]  /*4e50*/  LEA.HI.X R129, R208, UR13, R129, 0x2, P5 ;  /* 0x0000000dd0817c11 */ /* 0x000fe4000a8f1481 */
[----:B------:R0:W-:Y:S09]  /*4e60*/  @P6 STG.E desc[UR10][R126.64], R211 ;  /* 0x000000d37e006986 */ /* 0x0001f2000c10190a */
[----:B------:R-:W-:Y:S05]  /*4e70*/  @!P3 BRA `(.L_x_106) ;  /* 0x000000000004b947 */ /* 0x000fea0003800000 */
[----:B------:R0:W5:Y:S02]  /*4e80*/  LDG.E.LTC128B R210, desc[UR10][R198.64+0x20] ;  /* 0x0000200ac6d27981 */ /* 0x000164000c1e1920 */
.L_x_106:
[----:B------:R-:W-:Y:S05]  /*4e90*/  BSYNC B1 ;  /* 0x0000000000017941 */ /* 0x000fea0003800000 */
.L_x_105:
[----:B-----5:R-:W-:Y:S01]  /*4ea0*/  FMUL R209, R210, R15 ;  /* 0x0000000fd2d17220 */ /* 0x020fe20000400000 */
[----:B------:R-:W-:Y:S01]  /*4eb0*/  ISETP.GT.AND P5, PT, R12, 0x51, P1 ;  /* 0x000000510c00780c */ /* 0x000fe20000fa4270 */
[----:B------:R-:W-:Y:S02]  /*4ec0*/  BSSY B1, `(.L_x_107) ;  /* 0x0000005000017945 */ /* 0x000fe40003800000 */
[----:B------:R-:W-:-:S05]  /*4ed0*/  FFMA R209, R130, R16, R209 ;  /* 0x0000001082d17223 */ /* 0x000fca00000000d1 */
[----:B------:R0:W-:Y:S05]  /*4ee0*/  @P3 STG.E desc[UR10][R200.64+0x20], R209 ;  /* 0x000020d1c8003986 */ /* 0x0001ea000c10190a */
[----:B------:R-:W-:Y:S05]  /*4ef0*/  @!P5 BRA `(.L_x_108) ;  /* 0x000000000004d947 */ /* 0x000fea0003800000 */
[----:B------:R0:W5:Y:S02]  /*4f00*/  LDG.E.LTC128B R210, desc[UR10][R128.64+0x20] ;  /* 0x0000200a80d27981 */ /* 0x000164000c1e1920 */
.L_x_108:
[----:B------:R-:W-:Y:S05]  /*4f10*/  BSYNC B1 ;  /* 0x0000000000017941 */ /* 0x000fea0003800000 */
.L_x_107:
[----:B-----5:R-:W-:Y:S01]  /*4f20*/  FMUL R130, R210, R15 ;  /* 0x0000000fd2827220 */ /* 0x020fe20000400000 */
[----:B------:R-:W-:Y:S01]  /*4f30*/  IMAD.WIDE.U32 R206, R158, 0x7, R206 ;  /* 0x000000079ece7825 */ /* 0x000fe200078e00ce */
[----:B------:R-:W-:Y:S03]  /*4f40*/  BSSY B1, `(.L_x_109) ;  /* 0x0000010000017945 */ /* 0x000fe60003800000 */
[----:B0-----:R-:W-:Y:S01]  /*4f50*/  FFMA R209, R131, R16, R130 ;  /* 0x0000001083d17223 */ /* 0x001fe20000000082 */
[----:B------:R-:W-:Y:S01]  /*4f60*/  IMAD.IADD R207, R18, 0x1, R207 ;  /* 0x0000000112cf7824 */ /* 0x000fe200078e02cf */
[----:B------:R-:W-:Y:S01]  /*4f70*/  IADD3 R131, P6, R156, R206, RZ ;  /* 0x000000ce9c837210 */ /* 0x000fe20007fde0ff */
[----:B------:R-:W-:Y:S01]  /*4f80*/  IMAD.WIDE.U32 R204, R158, 0x7, R204 ;  /* 0x000000079ecc7825 */ /* 0x000fe200078e00cc */
[-C--:B------:R-:W-:Y:S01]  /*4f90*/  IADD3 R208, P3, R206, R158.reuse, RZ ;  /* 0x0000009eced07210 */ /* 0x080fe20007f7e0ff */
[----:B------:R0:W-:Y:S01]  /*4fa0*/  @P5 STG.E desc[UR10][R126.64+0x20], R209 ;  /* 0x000020d17e005986 */ /* 0x0001e2000c10190a */
[----:B------:R-:W-:Y:S01]  /*4fb0*/  LEA R130, P5, R131, UR12, 0x2 ;  /* 0x0000000c83827c11 */ /* 0x000fe2000f8a10ff */
[----:B------:R-:W-:Y:S01]  /*4fc0*/  IMAD.X R206, R207, 0x1, R155, P6 ;  /* 0x00000001cfce7824 */ /* 0x000fe200030e069b */
[----:B------:R-:W-:Y:S01]  /*4fd0*/  IADD3 R212, P6, R204, R158, RZ ;  /* 0x0000009eccd47210 */ /* 0x000fe20007fde0ff */
[----:B------:R-:W-:-:S03]  /*4fe0*/  IMAD.MOV.U32 R214, RZ, RZ, R210 ;  /* 0x000000ffffd67224 */ /* 0x000fc600078e00d2 */
[----:B------:R-:W-:Y:S02]  /*4ff0*/  LEA.HI.X R131, R131, UR13, R206, 0x2, P5 ;  /* 0x0000000d83837c11 */ /* 0x000fe4000a8f14ce */
[----:B------:R-:W-:Y:S02]  /*5000*/  ISETP.GT.AND P5, PT, R12, 0x58, P2 ;  /* 0x000000580c00780c */ /* 0x000fe400017a4270 */
[----:B------:R-:W-:-:S11]  /*5010*/  IADD3.X R213, R159, R18, R205, P6, !PT ;  /* 0x000000129fd57210 */ /* 0x000fd600037fe4cd */
[----:B0-----:R-:W-:Y:S05]  /*5020*/  @!P5 BRA `(.L_x_110) ;  /* 0x000000000004d947 */ /* 0x001fea0003800000 */
[----:B------:R0:W5:Y:S02]  /*5030*/  LDG.E.LTC128B R214, desc[UR10][R130.64] ;  /* 0x0000000a82d67981 */ /* 0x000164000c1e1920 */
.L_x_110:
[----:B------:R-:W-:Y:S05]  /*5040*/  BSYNC B1 ;  /* 0x0000000000017941 */ /* 0x000fea0003800000 */
.L_x_109:
[----:B------:R-:W-:Y:S01]  /*5050*/  IMAD.X R209, R207, 0x1, R159, P3 ;  /* 0x00000001cfd17824 */ /* 0x000fe200018e069f */
[----:B------:R-:W-:Y:S01]  /*5060*/  IADD3 R204, P3, R208, R156, RZ ;  /* 0x0000009cd0cc7210 */ /* 0x000fe20007f7e0ff */
[----:B0-----:R-:W-:Y:S01]  /*5070*/  IMAD.WIDE.U32 R130, R11, R158, R212 ;  /* 0x0000009e0b827225 */ /* 0x001fe200078e00d4 */
[----:B------:R-:W-:Y:S03]  /*5080*/  BSSY B1, `(.L_x_111) ;  /* 0x0000011000017945 */ /* 0x000fe60003800000 */
[----:B------:R-:W-:Y:S01]  /*5090*/  IMAD.X R205, R209, 0x1, R155, P3 ;  /* 0x00000001d1cd7824 */ /* 0x000fe200018e069b */
[----:B------:R-:W-:Y:S01]  /*50a0*/  LEA R210, P3, R204, UR12, 0x2 ;  /* 0x0000000cccd27c11 */ /* 0x000fe2000f8610ff */
[----:B------:R-:W-:Y:S01]  /*50b0*/  IMAD.WIDE.U32 R202, R158, 0x7, R202 ;  /* 0x000000079eca7825 */ /* 0x000fe200078e00ca */
[----:B------:R-:W-:Y:S02]  /*50c0*/  IADD3 R130, P6, R160, R130, RZ ;  /* 0x00000082a0827210 */ /* 0x000fe40007fde0ff */
[----:B------:R-:W-:Y:S01]  /*50d0*/  LEA.HI.X R211, R204, UR13, R205, 0x2, P3 ;  /* 0x0000000dccd37c11 */ /* 0x000fe200098f14cd */
[----:B-----5:R-:W-:Y:S01]  /*50e0*/  FMUL R205, R214, R15 ;  /* 0x0000000fd6cd7220 */ /* 0x020fe20000400000 */
[----:B------:R-:W-:-:S02]  /*50f0*/  IADD3 R204, P3, R17, R200, RZ ;  /* 0x000000c811cc7210 */ /* 0x000fc40007f7e0ff */
[----:B------:R-:W-:Y:S01]  /*5100*/  IADD3.X R131, R161, R8, R131, P6, !PT ;  /* 0x00000008a1837210 */ /* 0x000fe200037fe483 */
[----:B------:R-:W-:Y:S01]  /*5110*/  FFMA R215, R132, R16, R205 ;  /* 0x0000001084d77223 */ /* 0x000fe200000000cd */
[----:B------:R-:W-:Y:S01]  /*5120*/  IADD3 R206, P6, R202, R158, RZ ;  /* 0x0000009ecace7210 */ /* 0x000fe20007fde0ff */
[----:B------:R-:W-:Y:S01]  /*5130*/  IMAD.X R205, R19, 0x1, R201, P3 ;  /* 0x0000000113cd7824 */ /* 0x000fe200018e06c9 */
[----:B------:R-:W-:Y:S02]  /*5140*/  ISETP.GT.AND P3, PT, R12, 0x59, P2 ;  /* 0x000000590c00780c */ /* 0x000fe40001764270 */
[----:B------:R-:W-:Y:S02]  /*5150*/  IADD3.X R207, R159, R18, R203, P6, !PT ;  /* 0x000000129fcf7210 */ /* 0x000fe400037fe4cb */
[----:B------:R0:W-:Y:S09]  /*5160*/  @P5 STG.E desc[UR10][R204.64], R215 ;  /* 0x000000d7cc005986 */ /* 0x0001f2000c10190a */
[----:B------:R-:W-:Y:S05]  /*5170*/  @!P3 BRA `(.L_x_112) ;  /* 0x000000000004b947 */ /* 0x000fea0003800000 */
[----:B------:R0:W5:Y:S02]  /*5180*/  LDG.E.LTC128B R214, desc[UR10][R210.64] ;  /* 0x0000000ad2d67981 */ /* 0x000164000c1e1920 */
.L_x_112:
[----:B------:R-:W-:Y:S05]  /*5190*/  BSYNC B1 ;  /* 0x0000000000017941 */ /* 0x000fea0003800000 */
.L_x_111:
[----:B------:R-:W-:-:S04]  /*51a0*/  IMAD.WIDE.U32 R202, R11, R158, R206 ;  /* 0x0000009e0bca7225 */ /* 0x000fc800078e00ce */
[----:B-----5:R-:W-:Y:S01]  /*51b0*/  FMUL R132, R214, R15 ;  /* 0x0000000fd6847220 */ /* 0x020fe20000400000 */
[----:B------:R-:W-:Y:S01]  /*51c0*/  BSSY B1, `(.L_x_113) ;  /* 0x0000012000017945 */ /* 0x000fe20003800000 */
[----:B------:R-:W-:Y:S01]  /*51d0*/  IMAD.WIDE.U32 R130, R5, UR8, R130 ;  /* 0x0000000805827c25 */ /* 0x000fe2000f8e0082 */
[----:B0-----:R-:W-:-:S03]  /*51e0*/  IADD3 R210, P5, R160, R202, RZ ;  /* 0x000000caa0d27210 */ /* 0x001fc60007fbe0ff */
[----:B------:R-:W-:Y:S01]  /*51f0*/  FFMA R215, R133, R16, R132 ;  /* 0x0000001085d77223 */ /* 0x000fe20000000084 */
[----:B------:R-:W-:Y:S01]  /*5200*/  IMAD.IADD R131, R9, 0x1, R131 ;  /* 0x0000000109837824 */ /* 0x000fe200078e0283 */
[----:B------:R-:W-:Y:S02]  /*5210*/  IADD3.X R211, R161, R8, R203, P5, !PT ;  /* 0x00000008a1d37210 */ /* 0x000fe40002ffe4cb */
[----:B------:R-:W-:Y:S01]  /*5220*/  LEA R202, P5, R130, UR12, 0x2 ;  /* 0x0000000c82ca7c11 */ /* 0x000fe2000f8a10ff */
[----:B------:R-:W-:-:S03]  /*5230*/  IMAD.WIDE.U32 R210, R5, UR8, R210 ;  /* 0x0000000805d27c25 */ /* 0x000fc6000f8e00d2 */
        /* <DEDUP_REMOVED lines=10> */
.L_x_114:
[----:B------:R-:W-:Y:S05]  /*52e0*/  BSYNC B1 ;  /* 0x0000000000017941 */ /* 0x000fea0003800000 */
.L_x_113:
[----:B-----5:R-:W-:Y:S01]  /*52f0*/  FMUL R211, R214, R15 ;  /* 0x0000000fd6d37220 */ /* 0x020fe20000400000 */
[----:B------:R-:W-:Y:S01]  /*5300*/  ISETP.GT.AND P3, PT, R12, 0x59, P1 ;  /* 0x000000590c00780c */ /* 0x000fe20000f64270 */
[----:B------:R-:W-:Y:S02]  /*5310*/  BSSY B1, `(.L_x_115) ;  /* 0x0000005000017945 */ /* 0x000fe40003800000 */
[----:B------:R-:W-:-:S05]  /*5320*/  FFMA R211, R134, R16, R211 ;  /* 0x0000001086d37223 */ /* 0x000fca00000000d3 */
[----:B------:R0:W-:Y:S05]  /*5330*/  @P5 STG.E desc[UR10][R204.64+0x20], R211 ;  /* 0x000020d3cc005986 */ /* 0x0001ea000c10190a */
[----:B------:R-:W-:Y:S05]  /*5340*/  @!P3 BRA `(.L_x_116) ;  /* 0x000000000004b947 */ /* 0x000fea0003800000 */
[----:B------:R0:W5:Y:S02]  /*5350*/  LDG.E.LTC128B R214, desc[UR10][R132.64+0x20] ;  /* 0x0000200a84d67981 */ /* 0x000164000c1e1920 */
.L_x_116:
[----:B------:R-:W-:Y:S05]  /*5360*/  BSYNC B1 ;  /* 0x0000000000017941 */ /* 0x000fea0003800000 */
.L_x_115:
[----:B-----5:R-:W-:Y:S01]  /*5370*/  FMUL R134, R214, R15 ;  /* 0x0000000fd6867220 */ /* 0x020fe20000400000 */
[C---:B------:R-:W-:Y:S01]  /*5380*/  IMAD.WIDE.U32 R212, R158.reuse, 0x7, R212 ;  /* 0x000000079ed47825 */ /* 0x040fe200078e00d4 */
[----:B------:R-:W-:Y:S03]  /*5390*/  BSSY B1, `(.L_x_117) ;  /* 0x000000f000017945 */ /* 0x000fe60003800000 */
[----:B0-----:R-:W-:Y:S01]  /*53a0*/  FFMA R211, R135, R16, R134 ;  /* 0x0000001087d37223 */ /* 0x001fe20000000086 */
[----:B------:R-:W-:-:S04]  /*53b0*/  IMAD.WIDE.U32 R208, R158, 0x7, R208 ;  /* 0x000000079ed07825 */ /* 0x000fc800078e00d0 */
[----:B------:R0:W-:Y:S01]  /*53c0*/  @P3 STG.E desc[UR10][R130.64+0x20], R211 ;  /* 0x000020d382003986 */ /* 0x0001e2000c10190a */
[----:B------:R-:W-:Y:S01]  /*53d0*/  IADD3 R216, P3, R212, R158, RZ ;  /* 0x0000009ed4d87210 */ /* 0x000fe20007f7e0ff */
[----:B------:R-:W-:Y:S01]  /*53e0*/  IMAD.IADD R212, R18, 0x1, R209 ;  /* 0x0000000112d47824 */ /* 0x000fe200078e02d1 */
[----:B------:R-:W-:Y:S01]  /*53f0*/  IADD3 R135, P5, R156, R208, RZ ;  /* 0x000000d09c877210 */ /* 0x000fe20007fbe0ff */
[----:B------:R-:W-:Y:S01]  /*5400*/  IMAD.MOV.U32 R218, RZ, RZ, R214 ;  /* 0x000000ffffda7224 */ /* 0x000fe200078e00d6 */
[----:B------:R-:W-:Y:S02]  /*5410*/  IADD3.X R217, R159, R18, R213, P3, !PT ;  /* 0x000000129fd97210 */ /* 0x000fe40001ffe4d5 */
[----:B------:R-:W-:Y:S01]  /*5420*/  ISETP.GT.AND P3, PT, R12, 0x60, P2 ;  /* 0x000000600c00780c */ /* 0x000fe20001764270 */
[----:B------:R-:W-:Y:S01]  /*5430*/  IMAD.X R210, R212, 0x1, R155, P5 ;  /* 0x00000001d4d27824 */ /* 0x000fe200028e069b */
[----:B------:R-:W-:-:S04]  /*5440*/  LEA R134, P5, R135, UR12, 0x2 ;  /* 0x0000000c87867c11 */ /* 0x000fc8000f8a10ff */
[----:B------:R-:W-:-:S07]  /*5450*/  LEA.HI.X R135, R135, UR13, R210, 0x2, P5 ;  /* 0x0000000d87877c11 */ /* 0x000fce000a8f14d2 */
[----:B0-----:R-:W-:Y:S05]  /*5460*/  @!P3 BRA `(.L_x_118) ;  /* 0x000000000004b947 */ /* 0x001fea0003800000 */
[----:B------:R0:W5:Y:S02]  /*5470*/  LDG.E.LTC128B R218, desc[UR10][R134.64] ;  /* 0x0000000a86da7981 */ /* 0x000164000c1e1920 */
.L_x_118:
[----:B------:R-:W-:Y:S05]  /*5480*/  BSYNC B1 ;  /* 0x0000000000017941 */ /* 0x000fea0003800000 */
.L_x_117:
[-C--:B------:R-:W-:Y:S01]  /*5490*/  IADD3 R210, P5, R208, R158.reuse, RZ ;  /* 0x0000009ed0d27210 */ /* 0x080fe20007fbe0ff */
[----:B0-----:R-:W-:Y:S01]  /*54a0*/  IMAD.WIDE.U32 R134, R11, R158, R216 ;  /* 0x0000009e0b867225 */ /* 0x001fe200078e00d8 */
[----:B------:R-:W-:Y:S03]  /*54b0*/  BSSY B1, `(.L_x_119) ;  /* 0x0000013000017945 */ /* 0x000fe60003800000 */
[----:B------:R-:W-:Y:S01]  /*54c0*/  IMAD.X R211, R212, 0x1, R159, P5 ;  /* 0x00000001d4d37824 */ /* 0x000fe200028e069f */
[----:B------:R-:W-:Y:S01]  /*54d0*/  IADD3 R208, P5, R210, R156, RZ ;  /* 0x0000009cd2d07210 */ /* 0x000fe20007fbe0ff */
[----:B------:R-:W-:Y:S01]  /*54e0*/  IMAD.WIDE.U32 R206, R158, 0x7, R206 ;  /* 0x000000079ece7825 */ /* 0x000fe200078e00ce */
[----:B------:R-:W-:-:S03]  /*54f0*/  IADD3 R134, P6, R160, R134, RZ ;  /* 0x00000086a0867210 */ /* 0x000fc60007fde0ff */
[----:B------:R-:W-:Y:S01]  /*5500*/  IMAD.X R209, R211, 0x1, R155, P5 ;  /* 0x00000001d3d17824 */ /* 0x000fe200028e069b */
[C---:B------:R-:W-:Y:S02]  /*5510*/  LEA R214, P5, R208.reuse, UR12, 0x2 ;  /* 0x0000000cd0d67c11 */ /* 0x040fe4000f8a10ff */
[----:B------:R-:W-:Y:S02]  /*5520*/  IADD3.X R135, R161, R8, R135, P6, !PT ;  /* 0x00000008a1877210 */ /* 0x000fe400037fe487 */
[----:B------:R-:W-:Y:S01]  /*5530*/  LEA.HI.X R215, R208, UR13, R209, 0x2, P5 ;  /* 0x0000000dd0d77c11 */ /* 0x000fe2000a8f14d1 */
[----:B-----5:R-:W-:Y:S01]  /*5540*/  FMUL R209, R218, R15 ;  /* 0x0000000fdad17220 */ /* 0x020fe20000400000 */
[----:B------:R-:W-:Y:S02]  /*5550*/  IADD3 R208, P5, R17, R204, RZ ;  /* 0x000000cc11d07210 */ /* 0x000fe40007fbe0ff */
[----:B------:R-:W-:Y:S01]  /*5560*/  IADD3 R212, P6, R206, R158, RZ ;  /* 0x0000009eced47210 */ /* 0x000fe20007fde0ff */
[----:B------:R-:W-:-:S02]  /*5570*/  FFMA R219, R136, R16, R209 ;  /* 0x0000001088db7223 */ /* 0x000fc400000000d1 */
[----:B------:R-:W-:Y:S01]  /*5580*/  IMAD.X R209, R19, 0x1, R205, P5 ;  /* 0x0000000113d17824 */ /* 0x000fe200028e06cd */
[----:B------:R-:W-:Y:S02]  /*5590*/  ISETP.GT.AND P5, PT, R12, 0x61, P2 ;  /* 0x000000610c00780c */ /* 0x000fe400017a4270 */
[----:B------:R-:W-:Y:S02]  /*55a0*/  IADD3.X R213, R159, R18, R207, P6, !PT ;  /* 0x000000129fd57210 */ /* 0x000fe400037fe4cf */
[----:B------:R0:W-:Y:S09]  /*55b0*/  @P3 STG.E desc[UR10][R208.64], R219 ;  /* 0x000000dbd0003986 */ /* 0x0001f2000c10190a */
[----:B------:R-:W-:Y:S05]  /*55c0*/  @!P5 BRA `(.L_x_120) ;  /* 0x000000000004d947 */ /* 0x000fea0003800000 */
[----:B------:R0:W5:Y:S02]  /*55d0*/  LDG.E.LTC128B R218, desc[UR10][R214.64] ;  /* 0x0000000ad6da7981 */ /* 0x000164000c1e1920 */
.L_x_120:
[----:B------:R-:W-:Y:S05]  /*55e0*/  BSYNC B1 ;  /* 0x0000000000017941 */ /* 0x000fea0003800000 */
.L_x_119:
        /* <DEDUP_REMOVED lines=20> */
.L_x_122:
[----:B------:R-:W-:Y:S05]  /*5730*/  BSYNC B1 ;  /* 0x0000000000017941 */ /* 0x000fea0003800000 */
.L_x_121:
[----:B-----5:R-:W-:Y:S01]  /*5740*/  FMUL R215, R218, R15 ;  /* 0x0000000fdad77220 */ /* 0x020fe20000400000 */
[----:B------:R-:W-:Y:S01]  /*5750*/  ISETP.GT.AND P5, PT, R12, 0x61, P1 ;  /* 0x000000610c00780c */ /* 0x000fe20000fa4270 */
[----:B------:R-:W-:Y:S02]  /*5760*/  BSSY B1, `(.L_x_123) ;  /* 0x0000005000017945 */ /* 0x000fe40003800000 */
[----:B------:R-:W-:-:S05]  /*5770*/  FFMA R215, R138, R16, R215 ;  /* 0x000000108ad77223 */ /* 0x000fca00000000d7 */
[----:B------:R0:W-:Y:S05]  /*5780*/  @P3 STG.E desc[UR10][R208.64+0x20], R215 ;  /* 0x000020d7d0003986 */ /* 0x0001ea000c10190a */
[----:B------:R-:W-:Y:S05]  /*5790*/  @!P5 BRA `(.L_x_124) ;  /* 0x000000000004d947 */ /* 0x000fea0003800000 */
[----:B------:R0:W5:Y:S02]  /*57a0*/  LDG.E.LTC128B R218, desc[UR10][R136.64+0x20] ;  /* 0x0000200a88da7981 */ /* 0x000164000c1e1920 */
.L_x_124:
[----:B------:R-:W-:Y:S05]  /*57b0*/  BSYNC B1 ;  /* 0x0000000000017941 */ /* 0x000fea0003800000 */
.L_x_123:
[----:B------:R-:W-:-:S04]  /*57c0*/  IMAD.WIDE.U32 R216, R158, 0x7, R216 ;  /* 0x000000079ed87825 */ /* 0x000fc800078e00d8 */
[----:B-----5:R-:W-:Y:S01]  /*57d0*/  FMUL R138, R218, R15 ;  /* 0x0000000fda8a7220 */ /* 0x020fe20000400000 */
[----:B------:R-:W-:Y:S01]  /*57e0*/  BSSY B1, `(.L_x_125) ;  /* 0x000000f000017945 */ /* 0x000fe20003800000 */
[----:B------:R-:W-:Y:S01]  /*57f0*/  IMAD.WIDE.U32 R210, R158, 0x7, R210 ;  /* 0x000000079ed27825 */ /* 0x000fe200078e00d2 */
[----:B------:R-:W-:-:S03]  /*5800*/  IADD3 R220, P3, R216, R158, RZ ;  /* 0x0000009ed8dc7210 */ /* 0x000fc60007f7e0ff */
[----:B0-----:R-:W-:Y:S01]  /*5810*/  FFMA R215, R139, R16, R138 ;  /* 0x000000108bd77223 */ /* 0x001fe2000000008a */
[----:B------:R-:W-:Y:S01]  /*5820*/  IMAD.MOV.U32 R222, RZ, RZ, R218 ;  /* 0x000000ffffde7224 */ /* 0x000fe200078e00da */
[----:B------:R-:W-:Y:S01]  /*5830*/  IADD3.X R221, R159, R18, R217, P3, !PT ;  /* 0x000000129fdd7210 */ /* 0x000fe20001ffe4d9 */
[----:B------:R-:W-:Y:S01]  /*5840*/  IMAD.IADD R217, R18, 0x1, R211 ;  /* 0x0000000112d97824 */ /* 0x000fe200078e02d3 */
[----:B------:R-:W-:Y:S01]  /*5850*/  ISETP.GT.AND P3, PT, R12, 0x68, P2 ;  /* 0x000000680c00780c */ /* 0x000fe20001764270 */
[----:B------:R0:W-:Y:S01]  /*5860*/  @P5 STG.E desc[UR10][R134.64+0x20], R215 ;  /* 0x000020d786005986 */ /* 0x0001e2000c10190a */
[----:B------:R-:W-:-:S05]  /*5870*/  IADD3 R139, P5, R156, R210, RZ ;  /* 0x000000d29c8b7210 */ /* 0x000fca0007fbe0ff */
[----:B------:R-:W-:Y:S01]  /*5880*/  IMAD.X R214, R217, 0x1, R155, P5 ;  /* 0x00000001d9d67824 */ /* 0x000fe200028e069b */
[----:B------:R-:W-:-:S04]  /*5890*/  LEA R138, P5, R139, UR12, 0x2 ;  /* 0x0000000c8b8a7c11 */ /* 0x000fc8000f8a10ff */
[----:B------:R-:W-:Y:S01]  /*58a0*/  LEA.HI.X R139, R139, UR13, R214, 0x2, P5 ;  /* 0x0000000d8b8b7c11 */ /* 0x000fe2000a8f14d6 */
[----:B0-----:R-:W-:Y:S08]  /*58b0*/  @!P3 BRA `(.L_x_126) ;  /* 0x000000000004b947 */ /* 0x001ff00003800000 */
[----:B------:R0:W5:Y:S02]  /*58c0*/  LDG.E.LTC128B R222, desc[UR10][R138.64] ;  /* 0x0000000a8ade7981 */ /* 0x000164000c1e1920 */
.L_x_126:
[----:B------:R-:W-:Y:S05]  /*58d0*/  BSYNC B1 ;  /* 0x0000000000017941 */ /* 0x000fea0003800000 */
.L_x_125:
[-C--:B0-----:R-:W-:Y:S01]  /*58e0*/  IMAD.WIDE.U32 R138, R11, R158.reuse, R220 ;  /* 0x0000009e0b8a7225 */ /* 0x081fe200078e00dc */
[----:B------:R-:W-:-:S03]  /*58f0*/  IADD3 R216, P5, R210, R158, RZ ;  /* 0x0000009ed2d87210 */ /* 0x000fc60007fbe0ff */
[----:B-----5:R-:W-:Y:S01]  /*5900*/  FMUL R211, R222, R15 ;  /* 0x0000000fded37220 */ /* 0x020fe20000400000 */
[----:B------:R-:W-:Y:S01]  /*5910*/  BSSY B1, `(.L_x_127) ;  /* 0x0000012000017945 */ /* 0x000fe20003800000 */
[----:B------:R-:W-:Y:S01]  /*5920*/  IMAD.WIDE.U32 R212, R158, 0x7, R212 ;  /* 0x000000079ed47825 */ /* 0x000fe200078e00d4 */
[----:B------:R-:W-:-:S03]  /*5930*/  IADD3 R214, P6, R160, R138, RZ ;  /* 0x0000008aa0d67210 */ /* 0x000fc60007fde0ff */
[----:B------:R-:W-:Y:S01]  /*5940*/  FFMA R219, R140, R16, R211 ;  /* 0x000000108cdb7223 */ /* 0x000fe200000000d3 */
[----:B------:R-:W-:Y:S01]  /*5950*/  IMAD.X R217, R217, 0x1, R159, P5 ;  /* 0x00000001d9d97824 */ /* 0x000fe200028e069f */
[----:B------:R-:W-:Y:S02]  /*5960*/  IADD3.X R215, R161, R8, R139, P6, !PT ;  /* 0x00000008a1d77210 */ /* 0x000fe400037fe48b */
[----:B------:R-:W-:Y:S02]  /*5970*/  IADD3 R139, P5, R216, R156, RZ ;  /* 0x0000009cd88b7210 */ /* 0x000fe40007fbe0ff */
[----:B------:R-:W-:-:S03]  /*5980*/  IADD3 R212, P6, R212, R158, RZ ;  /* 0x0000009ed4d47210 */ /* 0x000fc60007fde0ff */
[----:B------:R-:W-:Y:S01]  /*5990*/  IMAD.X R210, R217, 0x1, R155, P5 ;  /* 0x00000001d9d27824 */ /* 0x000fe200028e069b */
[----:B------:R-:W-:Y:S02]  /*59a0*/  LEA R138, P5, R139, UR12, 0x2 ;  /* 0x0000000c8b8a7c11 */ /* 0x000fe4000f8a10ff */
[----:B------:R-:W-:Y:S02]  /*59b0*/  IADD3.X R213, R159, R18, R213, P6, !PT ;  /* 0x000000129fd57210 */ /* 0x000fe400037fe4d5 */
[----:B------:R-:W-:Y:S02]  /*59c0*/  LEA.HI.X R139, R139, UR13, R210, 0x2, P5 ;  /* 0x0000000d8b8b7c11 */ /* 0x000fe4000a8f14d2 */
[----:B------:R-:W-:-:S05]  /*59d0*/  IADD3 R210, P5, R17, R208, RZ ;  /* 0x000000d011d27210 */ /* 0x000fca0007fbe0ff */
[----:B------:R-:W-:Y:S01]  /*59e0*/  IMAD.X R211, R19, 0x1, R209, P5 ;  /* 0x0000000113d37824 */ /* 0x000fe200028e06d1 */
[----:B------:R-:W-:-:S04]  /*59f0*/  ISETP.GT.AND P5, PT, R12, 0x69, P2 ;  /* 0x000000690c00780c */ /* 0x000fc800017a4270 */
[----:B------:R0:W-:Y:S09]  /*5a00*/  @P3 STG.E desc[UR10][R210.64], R219 ;  /* 0x000000dbd2003986 */ /* 0x0001f2000c10190a */
[----:B------:R-:W-:Y:S05]  /*5a10*/  @!P5 BRA `(.L_x_128) ;  /* 0x000000000004d947 */ /* 0x000fea0003800000 */
[----:B------:R0:W5:Y:S02]  /*5a20*/  LDG.E.LTC128B R222, desc[UR10][R138.64] ;  /* 0x0000000a8ade7981 */ /* 0x000164000c1e1920 */
.L_x_128:
[----:B------:R-:W-:Y:S05]  /*5a30*/  BSYNC B1 ;  /* 0x0000000000017941 */ /* 0x000fea0003800000 */
.L_x_127:
[----:B0-----:R-:W-:Y:S01]  /*5a40*/  IMAD.WIDE.U32 R138, R11, R158, R212 ;  /* 0x0000009e0b8a7225 */ /* 0x001fe200078e00d4 */
[----:B------:R-:W-:Y:S03]  /*5a50*/  BSSY B1, `(.L_x_129) ;  /* 0x0000013000017945 */ /* 0x000fe60003800000 */
[----:B------:R-:W-:Y:S01]  /*5a60*/  IMAD.WIDE.U32 R214, R5, UR8, R214 ;  /* 0x0000000805d67c25 */ /* 0x000fe2000f8e00d6 */
[----:B------:R-:W-:-:S04]  /*5a70*/  IADD3 R218, P3, R160, R138, RZ ;  /* 0x0000008aa0da7210 */ /* 0x000fc80007f7e0ff */
[----:B------:R-:W-:Y:S01]  /*5a80*/  IADD3.X R219, R161, R8, R139, P3, !PT ;  /* 0x00000008a1db7210 */ /* 0x000fe20001ffe48b */
[----:B------:R-:W-:Y:S01]  /*5a90*/  IMAD.IADD R139, R9, 0x1, R215 ;  /* 0x00000001098b7824 */ /* 0x000fe200078e02d7 */
[----:B------:R-:W-:Y:S01]  /*5aa0*/  LEA R138, P3, R214, UR12, 0x2 ;  /* 0x0000000cd68a7c11 */ /* 0x000fe2000f8610ff */
[----:B------:R-:W-:-:S03]  /*5ab0*/  IMAD.WIDE.U32 R218, R5, UR8, R218 ;  /* 0x0000000805da7c25 */ /* 0x000fc6000f8e00da */
[----:B------:R-:W-:Y:S01]  /*5ac0*/  LEA.HI.X R139, R214, UR13, R139, 0x2, P3 ;  /* 0x0000000dd68b7c11 */ /* 0x000fe200098f148b */
[----:B-----5:R-:W-:Y:S01]  /*5ad0*/  FMUL R214, R222, R15 ;  /* 0x0000000fded67220 */ /* 0x020fe20000400000 */
[----:B------:R-:W-:Y:S01]  /*5ae0*/  IADD3 R140, P3, R17, R134, RZ ;  /* 0x00000086118c7210 */ /* 0x000fe20007f7e0ff */
[----:B------:R-:W-:Y:S02]  /*5af0*/  IMAD.IADD R215, R9, 0x1, R219 ;  /* 0x0000000109d77824 */ /* 0x000fe400078e02db */
[----:B------:R-:W-:Y:S01]  /*5b00*/  FFMA R223, R141, R16, R214 ;  /* 0x000000108ddf7223 */ /* 0x000fe200000000d6 */
[----:B------:R-:W-:Y:S01]  /*5b10*/  LEA R214, P6, R218, UR12, 0x2 ;  /* 0x0000000cdad67c11 */ /* 0x000fe2000f8c10ff */
[----:B------:R-:W-:Y:S01]  /*5b20*/  IMAD.X R141, R19, 0x1, R135, P3 ;  /* 0x00000001138d7824 */ /* 0x000fe200018e0687 */
[----:B------:R-:W-:Y:S02]  /*5b30*/  ISETP.GT.AND P3, PT, R12, 0x68, P1 ;  /* 0x000000680c00780c */ /* 0x000fe40000f64270 */
[----:B------:R-:W-:-:S02]  /*5b40*/  LEA.HI.X R215, R218, UR13, R215, 0x2, P6 ;  /* 0x0000000ddad77c11 */ /* 0x000fc4000b0f14d7 */
[----:B------:R0:W-:Y:S09]  /*5b50*/  @P5 STG.E desc[UR10][R140.64], R223 ;  /* 0x000000df8c005986 */ /* 0x0001f2000c10190a */
[----:B------:R-:W-:Y:S05]  /*5b60*/  @!P3 BRA `(.L_x_130) ;  /* 0x000000000004b947 */ /* 0x000fea0003800000 */
[----:B------:R0:W5:Y:S02]  /*5b70*/  LDG.E.LTC128B R222, desc[UR10][R138.64+0x20] ;  /* 0x0000200a8ade7981 */ /* 0x000164000c1e1920 */
.L_x_130:
[----:B------:R-:W-:Y:S05]  /*5b80*/  BSYNC B1 ;  /* 0x0000000000017941 */ /* 0x000fea0003800000 */
.L_x_129:
[----:B-----5:R-:W-:Y:S01]  /*5b90*/  FMUL R219, R222, R15 ;  /* 0x0000000fdedb7220 */ /* 0x020fe20000400000 */
[----:B------:R-:W-:Y:S01]  /*5ba0*/  ISETP.GT.AND P6, PT, R12, 0x69, P1 ;  /* 0x000000690c00780c */ /* 0x000fe20000fc4270 */
[----:B------:R-:W-:Y:S01]  /*5bb0*/  BSSY B1, `(.L_x_131) ;  /* 0x0000006000017945 */ /* 0x000fe20003800000 */
[----:B------:R-:W-:-:S04]  /*5bc0*/  IMAD.WIDE.U32 R216, R158, 0x7, R216 ;  /* 0x000000079ed87825 */ /* 0x000fc800078e00d8 */
[----:B------:R-:W-:-:S05]  /*5bd0*/  FFMA R219, R142, R16, R219 ;  /* 0x000000108edb7223 */ /* 0x000fca00000000db */
[----:B------:R0:W-:Y:S02]  /*5be0*/  @P3 STG.E desc[UR10][R210.64+0x20], R219 ;  /* 0x000020dbd2003986 */ /* 0x0001e4000c10190a */
[----:B------:R-:W-:Y:S05]  /*5bf0*/  @!P6 BRA `(.L_x_132) ;  /* 0x000000000004e947 */ /* 0x000fea0003800000 */
[----:B------:R0:W5:Y:S02]  /*5c00*/  LDG.E.LTC128B R222, desc[UR10][R214.64+0x20] ;  /* 0x0000200ad6de7981 */ /* 0x000164000c1e1920 */
.L_x_132:
[----:B------:R-:W-:Y:S05]  /*5c10*/  BSYNC B1 ;  /* 0x0000000000017941 */ /* 0x000fea0003800000 */
.L_x_131:
[----:B-----5:R-:W-:Y:S01]  /*5c20*/  FMUL R142, R222, R15 ;  /* 0x0000000fde8e7220 */ /* 0x020fe20000400000 */
[----:B------:R-:W-:Y:S01]  /*5c30*/  IMAD.IADD R217, R18, 0x1, R217 ;  /* 0x0000000112d97824 */ /* 0x000fe200078e02d9 */
[----:B------:R-:W-:Y:S01]  /*5c40*/  IADD3 R218, P3, R216, R158, RZ ;  /* 0x0000009ed8da7210 */ /* 0x000fe20007f7e0ff */
[----:B------:R-:W-:Y:S01]  /*5c50*/  BSSY B1, `(.L_x_133) ;  /* 0x000000b000017945 */ /* 0x000fe20003800000 */
[----:B0-----:R-:W-:Y:S01]  /*5c60*/  FFMA R219, R143, R16, R142 ;  /* 0x000000108fdb7223 */ /* 0x001fe2000000008e */
[----:B------:R-:W-:Y:S01]  /*5c70*/  IADD3 R143, P5, R156, R216, RZ ;  /* 0x000000d89c8f7210 */ /* 0x000fe20007fbe0ff */
[----:B------:R-:W-:-:S03]  /*5c80*/  IMAD.MOV.U32 R224, RZ, RZ, R222 ;  /* 0x000000ffffe07224 */ /* 0x000fc600078e00de */
[----:B------:R0:W-:Y:S01]  /*5c90*/  @P6 STG.E desc[UR10][R140.64+0x20], R219 ;  /* 0x000020db8c006986 */ /* 0x0001e2000c10190a */
[----:B------:R-:W-:Y:S01]  /*5ca0*/  ISETP.GT.AND P6, PT, R12, 0x70, P2 ;  /* 0x000000700c00780c */ /* 0x000fe200017c4270 */
[----:B------:R-:W-:Y:S01]  /*5cb0*/  IMAD.X R216, R217, 0x1, R155, P5 ;  /* 0x00000001d9d87824 */ /* 0x000fe200028e069b */
[----:B------:R-:W-:-:S04]  /*5cc0*/  LEA R142, P5, R143, UR12, 0x2 ;  /* 0x0000000c8f8e7c11 */ /* 0x000fc8000f8a10ff */
[----:B------:R-:W-:-:S07]  /*5cd0*/  LEA.HI.X R143, R143, UR13, R216, 0x2, P5 ;  /* 0x0000000d8f8f7c11 */ /* 0x000fce000a8f14d8 */
[----:B0-----:R-:W-:Y:S05]  /*5ce0*/  @!P6 BRA `(.L_x_134) ;  /* 0x000000000004e947 */ /* 0x001fea0003800000 */
[----:B------:R0:W5:Y:S02]  /*5cf0*/  LDG.E.LTC128B R224, desc[UR10][R142.64] ;  /* 0x0000000a8ee07981 */ /* 0x000164000c1e1920 */
.L_x_134:
[----:B------:R-:W-:Y:S05]  /*5d00*/  BSYNC B1 ;  /* 0x0000000000017941 */ /* 0x000fea0003800000 */
.L_x_133:
[----:B------:R-:W-:Y:S01]  /*5d10*/  IMAD.X R219, R217, 0x1, R159, P3 ;  /* 0x00000001d9db7824 */ /* 0x000fe200018e069f */
[----:B0-----:R-:W-:Y:S01]  /*5d20*/  IADD3 R143, P3, R218, R156, RZ ;  /* 0x0000009cda8f7210 */ /* 0x001fe20007f7e0ff */
[----:B-----5:R-:W-:Y:S01]  /*5d30*/  FMUL R217, R224, R15 ;  /* 0x0000000fe0d97220 */ /* 0x020fe20000400000 */
[----:B------:R-:W-:Y:S01]  /*5d40*/  IMAD.WIDE.U32 R220, R158, 0x7, R220 ;  /* 0x000000079edc7825 */ /* 0x000fe200078e00dc */
[----:B------:R-:W-:Y:S03]  /*5d50*/  BSSY B1, `(.L_x_135) ;  /* 0x000000d000017945 */ /* 0x000fe60003800000 */
[----:B------:R-:W-:Y:S01]  /*5d60*/  FFMA R223, R144, R16, R217 ;  /* 0x0000001090df7223 */ /* 0x000fe200000000d9 */
[----:B------:R-:W-:Y:S01]  /*5d70*/  IMAD.X R216, R219, 0x1, R155, P3 ;  /* 0x00000001dbd87824 */ /* 0x000fe200018e069b */
[----:B------:R-:W-:Y:S02]  /*5d80*/  LEA R142, P3, R143, UR12, 0x2 ;  /* 0x0000000c8f8e7c11 */ /* 0x000fe4000f8610ff */
[----:B------:R-:W-:-:S02]  /*5d90*/  IADD3 R220, P5, R220, R158, RZ ;  /* 0x0000009edcdc7210 */ /* 0x000fc40007fbe0ff */
[----:B------:R-:W-:Y:S02]  /*5da0*/  LEA.HI.X R143, R143, UR13, R216, 0x2, P3 ;  /* 0x0000000d8f8f7c11 */ /* 0x000fe400098f14d8 */
[----:B------:R-:W-:Y:S02]  /*5db0*/  IADD3 R216, P3, R17, R210, RZ ;  /* 0x000000d211d87210 */ /* 0x000fe40007f7e0ff */
[----:B------:R-:W-:-:S03]  /*5dc0*/  IADD3.X R221, R159, R18, R221, P5, !PT ;  /* 0x000000129fdd7210 */ /* 0x000fc60002ffe4dd */
[----:B------:R-:W-:Y:S01]  /*5dd0*/  IMAD.X R217, R19, 0x1, R211, P3 ;  /* 0x0000000113d97824 */ /* 0x000fe200018e06d3 */
[----:B------:R-:W-:-:S04]  /*5de0*/  ISETP.GT.AND P3, PT, R12, 0x71, P2 ;  /* 0x000000710c00780c */ /* 0x000fc80001764270 */
[----:B------:R0:W-:Y:S09]  /*5df0*/  @P6 STG.E desc[UR10][R216.64], R223 ;  /* 0x000000dfd8006986 */ /* 0x0001f2000c10190a */
[----:B------:R-:W-:Y:S05]  /*5e00*/  @!P3 BRA `(.L_x_136) ;  /* 0x000000000004b947 */ /* 0x000fea0003800000 */
[----:B------:R0:W5:Y:S02]  /*5e10*/  LDG.E.LTC128B R224, desc[UR10][R142.64] ;  /* 0x0000000a8ee07981 */ /* 0x000164000c1e1920 */
.L_x_136:
[----:B------:R-:W-:Y:S05]  /*5e20*/  BSYNC B1 ;  /* 0x0000000000017941 */ /* 0x000fea0003800000 */
.L_x_135:
[----:B0-----:R-:W-:Y:S01]  /*5e30*/  IMAD.WIDE.U32 R142, R11, R158, R220 ;  /* 0x0000009e0b8e7225 */ /* 0x001fe200078e00dc */
[----:B------:R-:W-:Y:S02]  /*5e40*/  BSSY B1, `(.L_x_137) ;  /* 0x000000f000017945 */ /* 0x000fe40003800000 */
[----:B------:R-:W-:-:S04]  /*5e50*/  IADD3 R222, P5, R160, R142, RZ ;  /* 0x0000008ea0de7210 */ /* 0x000fc80007fbe0ff */
[----:B------:R-:W-:-:S03]  /*5e60*/  IADD3.X R223, R161, R8, R143, P5, !PT ;  /* 0x00000008a1df7210 */ /* 0x000fc60002ffe48f */
[----:B------:R-:W-:-:S04]  /*5e70*/  IMAD.WIDE.U32 R222, R5, UR8, R222 ;  /* 0x0000000805de7c25 */ /* 0x000fc8000f8e00de */
[----:B------:R-:W-:Y:S01]  /*5e80*/  IMAD.IADD R143, R9, 0x1, R223 ;  /* 0x00000001098f7824 */ /* 0x000fe200078e02df */
[----:B------:R-:W-:-:S04]  /*5e90*/  LEA R142, P5, R222, UR12, 0x2 ;  /* 0x0000000cde8e7c11 */ /* 0x000fc8000f8a10ff */
[----:B------:R-:W-:Y:S01]  /*5ea0*/  LEA.HI.X R143, R222, UR13, R143, 0x2, P5 ;  /* 0x0000000dde8f7c11 */ /* 0x000fe2000a8f148f */
[----:B-----5:R-:W-:Y:S01]  /*5eb0*/  FMUL R222, R224, R15 ;  /* 0x0000000fe0de7220 */ /* 0x020fe20000400000 */
[----:B------:R-:W-:-:S03]  /*5ec0*/  IADD3 R144, P5, R17, R140, RZ ;  /* 0x0000008c11907210 */ /* 0x000fc60007fbe0ff */
[----:B------:R-:W-:Y:S02]  /*5ed0*/  FFMA R223, R145, R16, R222 ;  /* 0x0000001091df7223 */ /* 0x000fe400000000de */
[----:B------:R-:W-:Y:S01]  /*5ee0*/  IMAD.X R145, R19, 0x1, R141, P5 ;  /* 0x0000000113917824 */ /* 0x000fe200028e068d */
[----:B------:R-:W-:-:S04]  /*5ef0*/  ISETP.GT.AND P5, PT, R12, 0x70, P1 ;  /* 0x000000700c00780c */ /* 0x000fc80000fa4270 */
[----:B------:R0:W-:Y:S09]  /*5f00*/  @P3 STG.E desc[UR10][R144.64], R223 ;  /* 0x000000df90003986 */ /* 0x0001f2000c10190a */
[----:B------:R-:W-:Y:S05]  /*5f10*/  @!P5 BRA `(.L_x_138) ;  /* 0x000000000004d947 */ /* 0x000fea0003800000 */
[----:B------:R0:W5:Y:S02]  /*5f20*/  LDG.E.LTC128B R224, desc[UR10][R142.64+0x20] ;  /* 0x0000200a8ee07981 */ /* 0x000164000c1e1920 */
.L_x_138:
[----:B------:R-:W-:Y:S05]  /*5f30*/  BSYNC B1 ;  /* 0x0000000000017941 */ /* 0x000fea0003800000 */
.L_x_137:
[----:B------:R-:W-:-:S04]  /*5f40*/  IMAD.WIDE.U32 R212, R158, 0x7, R212 ;  /* 0x000000079ed47825 */ /* 0x000fc800078e00d4 */
[----:B0----5:R-:W-:Y:S01]  /*5f50*/  FMUL R223, R224, R15 ;  /* 0x0000000fe0df7220 */ /* 0x021fe20000400000 */
[----:B------:R-:W-:Y:S01]  /*5f60*/  BSSY B1, `(.L_x_139) ;  /* 0x000001b000017945 */ /* 0x000fe20003800000 */
[----:B------:R-:W-:Y:S01]  /*5f70*/  IMAD.WIDE.U32 R220, R158, 0x7, R220 ;  /* 0x000000079edc7825 */ /* 0x000fe200078e00dc */
[----:B------:R-:W-:-:S03]  /*5f80*/  IADD3 R222, P3, R212, R158, RZ ;  /* 0x0000009ed4de7210 */ /* 0x000fc60007f7e0ff */
[----:B------:R-:W-:Y:S01]  /*5f90*/  FFMA R225, R146, R16, R223 ;  /* 0x0000001092e17223 */ /* 0x000fe200000000df */
[C---:B------:R-:W-:Y:S02]  /*5fa0*/  IADD3.X R223, R159.reuse, R18, R213, P3, !PT ;  /* 0x000000129fdf7210 */ /* 0x040fe40001ffe4d5 */
[----:B------:R-:W-:Y:S02]  /*5fb0*/  IADD3 R220, P3, R220, R158, RZ ;  /* 0x0000009edcdc7210 */ /* 0x000fe40007f7e0ff */
[----:B------:R0:W-:Y:S01]  /*5fc0*/  @P5 STG.E desc[UR10][R216.64+0x20], R225 ;  /* 0x000020e1d8005986 */ /* 0x0001e2000c10190a */
[----:B------:R-:W-:Y:S01]  /*5fd0*/  IMAD.WIDE.U32 R212, R158, 0x7, R222 ;  /* 0x000000079ed47825 */ /* 0x000fe200078e00de */
[----:B------:R-:W-:-:S03]  /*5fe0*/  IADD3.X R221, R159, R18, R221, P3, !PT ;  /* 0x000000129fdd7210 */ /* 0x000fc60001ffe4dd */
[-C--:B------:R-:W-:Y:S01]  /*5ff0*/  IMAD.WIDE.U32 R222, R11, R158.reuse, R222 ;  /* 0x0000009e0bde7225 */ /* 0x080fe200078e00de */
[----:B------:R-:W-:-:S03]  /*6000*/  IADD3 R212, P3, R212, R158, RZ ;  /* 0x0000009ed4d47210 */ /* 0x000fc60007f7e0ff */
[----:B------:R-:W-:Y:S01]  /*6010*/  IMAD.WIDE.U32 R220, R11, R158, R220 ;  /* 0x0000009e0bdc7225 */ /* 0x000fe200078e00dc */
[----:B------:R-:W-:Y:S02]  /*6020*/  IADD3.X R213, R159, R18, R213, P3, !PT ;  /* 0x000000129fd57210 */ /* 0x000fe40001ffe4d5 */
[----:B------:R-:W-:Y:S01]  /*6030*/  IADD3 R222, P3, R160, R222, RZ ;  /* 0x000000dea0de7210 */ /* 0x000fe20007f7e0ff */
[----:B------:R-:W-:-:S03]  /*6040*/  IMAD.WIDE.U32 R212, R11, R158, R212 ;  /* 0x0000009e0bd47225 */ /* 0x000fc600078e00d4 */
[----:B------:R-:W-:Y:S02]  /*6050*/  IADD3.X R223, R161, R8, R223, P3, !PT ;  /* 0x00000008a1df7210 */ /* 0x000fe40001ffe4df */
[C---:B------:R-:W-:Y:S02]  /*6060*/  IADD3 R220, P3, R160.reuse, R220, RZ ;  /* 0x000000dca0dc7210 */ /* 0x040fe40007f7e0ff */
[----:B------:R-:W-:Y:S01]  /*6070*/  IADD3 R160, P5, R160, R212, RZ ;  /* 0x000000d4a0a07210 */ /* 0x000fe20007fbe0ff */
[----:B------:R-:W-:Y:S01]  /*6080*/  IMAD.WIDE.U32 R222, R5, UR8, R222 ;  /* 0x0000000805de7c25 */ /* 0x000fe2000f8e00de */
[CC--:B------:R-:W-:Y:S02]  /*6090*/  IADD3.X R221, R161.reuse, R8.reuse, R221, P3, !PT ;  /* 0x00000008a1dd7210 */ /* 0x0c0fe40001ffe4dd */
[----:B------:R-:W-:Y:S01]  /*60a0*/  IADD3.X R161, R161, R8, R213, P5, !PT ;  /* 0x00000008a1a17210 */ /* 0x000fe20002ffe4d5 */
[----:B------:R-:W-:Y:S01]  /*60b0*/  IMAD.IADD R11, R9, 0x1, R223 ;  /* 0x00000001090b7824 */ /* 0x000fe200078e02df */
[----:B------:R-:W-:-:S04]  /*60c0*/  LEA R212, P3, R222, UR12, 0x2 ;  /* 0x0000000cded47c11 */ /* 0x000fc8000f8610ff */
[----:B------:R-:W-:Y:S02]  /*60d0*/  LEA.HI.X R213, R222, UR13, R11, 0x2, P3 ;  /* 0x0000000dded57c11 */ /* 0x000fe400098f140b */
[----:B------:R-:W-:-:S13]  /*60e0*/  ISETP.GT.AND P3, PT, R12, 0x71, P1 ;  /* 0x000000710c00780c */ /* 0x000fda0000f64270 */
[----:B0-----:R-:W-:Y:S05]  /*60f0*/  @!P3 BRA `(.L_x_140) ;  /* 0x000000000004b947 */ /* 0x001fea0003800000 */
[----:B------:R0:W5:Y:S02]  /*6100*/  LDG.E.LTC128B R224, desc[UR10][R212.64+0x20] ;  /* 0x0000200ad4e07981 */ /* 0x000164000c1e1920 */
.L_x_140:
[----:B------:R-:W-:Y:S05]  /*6110*/  BSYNC B1 ;  /* 0x0000000000017941 */ /* 0x000fea0003800000 */
.L_x_139:
[----:B------:R-:W-:-:S04]  /*6120*/  IMAD.WIDE.U32 R218, R158, 0x7, R218 ;  /* 0x000000079eda7825 */ /* 0x000fc800078e00da */
[----:B-----5:R-:W-:Y:S01]  /*6130*/  FMUL R8, R224, R15 ;  /* 0x0000000fe0087220 */ /* 0x020fe20000400000 */
[----:B------:R-:W-:Y:S01]  /*6140*/  BSSY B1, `(.L_x_141) ;  /* 0x000000d000017945 */ /* 0x000fe20003800000 */
[----:B------:R-:W-:Y:S01]  /*6150*/  IMAD.IADD R154, R18, 0x1, R219 ;  /* 0x00000001129a7824 */ /* 0x000fe200078e02db */
[----:B------:R-:W-:Y:S01]  /*6160*/  IADD3 R158, P5, P6, R156, R158, R218 ;  /* 0x0000009e9c9e7210 */ /* 0x000fe20007ebe0da */
[----:B------:R-:W-:-:S03]  /*6170*/  FFMA R11, R147, R16, R8 ;  /* 0x00000010930b7223 */ /* 0x000fc60000000008 */
[----:B------:R-:W-:Y:S02]  /*6180*/  IADD3.X R159, R155, R159, R154, P5, P6 ;  /* 0x0000009f9b9f7210 */ /* 0x000fe40002fec49a */
        /* <DEDUP_REMOVED lines=8> */
.L_x_142:
[----:B------:R-:W-:Y:S05]  /*6210*/  BSYNC B1 ;  /* 0x0000000000017941 */ /* 0x000fea0003800000 */
.L_x_141:
[----:B0-----:R-:W-:Y:S01]  /*6220*/  IADD3 R146, P3, R17, R216, RZ ;  /* 0x000000d811927210 */ /* 0x001fe20007f7e0ff */
[----:B-----5:R-:W-:Y:S01]  /*6230*/  FMUL R11, R224, R15 ;  /* 0x0000000fe00b7220 */ /* 0x020fe20000400000 */
[----:B------:R-:W-:Y:S01]  /*6240*/  ISETP.GT.AND P2, PT, R12, 0x79, P2 ;  /* 0x000000790c00780c */ /* 0x000fe20001744270 */
[----:B------:R-:W-:Y:S02]  /*6250*/  BSSY B1, `(.L_x_143) ;  /* 0x0000008000017945 */ /* 0x000fe40003800000 */
[----:B------:R-:W-:Y:S01]  /*6260*/  FFMA R11, R148, R16, R11 ;  /* 0x00000010940b7223 */ /* 0x000fe2000000000b */
[----:B------:R-:W-:Y:S01]  /*6270*/  IMAD.X R147, R19, 0x1, R217, P3 ;  /* 0x0000000113937824 */ /* 0x000fe200018e06d9 */
[----:B------:R-:W-:-:S04]  /*6280*/  LEA R154, P3, R158, UR12, 0x2 ;  /* 0x0000000c9e9a7c11 */ /* 0x000fc8000f8610ff */
[----:B------:R0:W-:Y:S01]  /*6290*/  @P5 STG.E desc[UR10][R146.64], R11 ;  /* 0x0000000b92005986 */ /* 0x0001e2000c10190a */
[----:B------:R-:W-:-:S03]  /*62a0*/  LEA.HI.X R155, R158, UR13, R159, 0x2, P3 ;  /* 0x0000000d9e9b7c11 */ /* 0x000fc600098f149f */
[----:B------:R-:W-:Y:S05]  /*62b0*/  @!P2 BRA `(.L_x_144) ;  /* 0x000000000004a947 */ /* 0x000fea0003800000 */
[----:B------:R0:W5:Y:S02]  /*62c0*/  LDG.E.LTC128B R224, desc[UR10][R154.64] ;  /* 0x0000000a9ae07981 */ /* 0x000164000c1e1920 */
.L_x_144:
[----:B------:R-:W-:Y:S05]  /*62d0*/  BSYNC B1 ;  /* 0x0000000000017941 */ /* 0x000fea0003800000 */
.L_x_143:
[----:B------:R-:W-:Y:S01]  /*62e0*/  IADD3 R18, P3, R17, R144, RZ ;  /* 0x0000009011127210 */ /* 0x000fe20007f7e0ff */
[----:B-----5:R-:W-:Y:S01]  /*62f0*/  FMUL R8, R224, R15 ;  /* 0x0000000fe0087220 */ /* 0x020fe20000400000 */
[----:B------:R-:W-:Y:S01]  /*6300*/  IMAD.WIDE.U32 R220, R5, UR8, R220 ;  /* 0x0000000805dc7c25 */ /* 0x000fe2000f8e00dc */
[----:B------:R-:W-:Y:S03]  /*6310*/  BSSY B1, `(.L_x_145) ;  /* 0x000000b000017945 */ /* 0x000fe60003800000 */
[----:B------:R-:W-:Y:S01]  /*6320*/  FFMA R17, R149, R16, R8 ;  /* 0x0000001095117223 */ /* 0x000fe20000000008 */
[----:B------:R-:W-:Y:S01]  /*6330*/  IMAD.X R19, R19, 0x1, R145, P3 ;  /* 0x0000000113137824 */ /* 0x000fe200018e0691 */
[----:B------:R-:W-:Y:S01]  /*6340*/  ISETP.GT.AND P3, PT, R12, 0x78, P1 ;  /* 0x000000780c00780c */ /* 0x000fe20000f64270 */
[----:B0-----:R-:W-:Y:S01]  /*6350*/  IMAD.IADD R11, R9, 0x1, R221 ;  /* 0x00000001090b7824 */ /* 0x001fe200078e02dd */
[C---:B------:R-:W-:Y:S01]  /*6360*/  LEA R148, P5, R220.reuse, UR12, 0x2 ;  /* 0x0000000cdc947c11 */ /* 0x040fe2000f8a10ff */
[----:B------:R-:W-:Y:S01]  /*6370*/  IMAD.WIDE.U32 R160, R5, UR8, R160 ;  /* 0x0000000805a07c25 */ /* 0x000fe2000f8e00a0 */
[----:B------:R0:W-:Y:S02]  /*6380*/  @P2 STG.E desc[UR10][R18.64], R17 ;  /* 0x0000001112002986 */ /* 0x0001e4000c10190a */
[----:B------:R-:W-:-:S07]  /*6390*/  LEA.HI.X R149, R220, UR13, R11, 0x2, P5 ;  /* 0x0000000ddc957c11 */ /* 0x000fce000a8f140b */
[----:B------:R-:W-:Y:S05]  /*63a0*/  @!P3 BRA `(.L_x_146) ;  /* 0x000000000004b947 */ /* 0x000fea0003800000 */
[----:B------:R0:W5:Y:S02]  /*63b0*/  LDG.E.LTC128B R224, desc[UR10][R148.64+0x20] ;  /* 0x0000200a94e07981 */ /* 0x000164000c1e1920 */
.L_x_146:
[----:B------:R-:W-:Y:S05]  /*63c0*/  BSYNC B1 ;  /* 0x0000000000017941 */ /* 0x000fea0003800000 */
.L_x_145:
[----:B-----5:R-:W-:Y:S01]  /*63d0*/  FMUL R5, R224, R15 ;  /* 0x0000000fe0057220 */ /* 0x020fe20000400000 */
[----:B------:R-:W-:Y:S01]  /*63e0*/  ISETP.GT.AND P2, PT, R12, 0x79, P1 ;  /* 0x000000790c00780c */ /* 0x000fe20000f44270 */
[----:B------:R-:W-:Y:S01]  /*63f0*/  IMAD.IADD R9, R9, 0x1, R161 ;  /* 0x0000000109097824 */ /* 0x000fe200078e02a1 */
[----:B------:R-:W-:Y:S01]  /*6400*/  LEA R8, P5, R160, UR12, 0x2 ;  /* 0x0000000ca0087c11 */ /* 0x000fe2000f8a10ff */
[----:B------:R-:W-:Y:S01]  /*6410*/  FFMA R5, R150, R16, R5 ;  /* 0x0000001096057223 */ /* 0x000fe20000000005 */
[----:B------:R-:W-:Y:S01]  /*6420*/  BSSY B1, `(.L_x_147) ;  /* 0x0000006000017945 */ /* 0x000fe20003800000 */
[----:B------:R-:W-:Y:S02]  /*6430*/  ISETP.GT.AND P1, PT, R13, 0x80, PT ;  /* 0x000000800d00780c */ /* 0x000fe40003f24270 */
[----:B------:R-:W-:Y:S01]  /*6440*/  LEA.HI.X R9, R160, UR13, R9, 0x2, P5 ;  /* 0x0000000da0097c11 */ /* 0x000fe2000a8f1409 */
[----:B------:R0:W-:Y:S05]  /*6450*/  @P3 STG.E desc[UR10][R146.64+0x20], R5 ;  /* 0x0000200592003986 */ /* 0x0001ea000c10190a */
[----:B------:R-:W-:Y:S05]  /*6460*/  @!P2 BRA `(.L_x_148) ;  /* 0x000000000004a947 */ /* 0x000fea0003800000 */
[----:B------:R0:W5:Y:S02]  /*6470*/  LDG.E.LTC128B R224, desc[UR10][R8.64+0x20] ;  /* 0x0000200a08e07981 */ /* 0x000164000c1e1920 */
.L_x_148:
[----:B------:R-:W-:Y:S05]  /*6480*/  BSYNC B1 ;  /* 0x0000000000017941 */ /* 0x000fea0003800000 */
.L_x_147:
[----:B-----5:R-:W-:Y:S01]  /*6490*/  FMUL R150, R224, R15 ;  /* 0x0000000fe0967220 */ /* 0x020fe20000400000 */
[----:B------:R-:W-:Y:S01]  /*64a0*/  ISETP.GT.AND P3, PT, R12, RZ, P1 ;  /* 0x000000ff0c00720c */ /* 0x000fe20000f64270 */
[----:B------:R-:W-:Y:S02]  /*64b0*/  BSSY B1, `(.L_x_149) ;  /* 0x0000005000017945 */ /* 0x000fe40003800000 */
[----:B------:R-:W-:-:S05]  /*64c0*/  FFMA R151, R151, R16, R150 ;  /* 0x0000001097977223 */ /* 0x000fca0000000096 */
[----:B------:R0:W-:Y:S05]  /*64d0*/  @P2 STG.E desc[UR10][R18.64+0x20], R151 ;  /* 0x0000209712002986 */ /* 0x0001ea000c10190a */
[----:B------:R-:W-:Y:S05]  /*64e0*/  @!P3 BRA `(.L_x_150) ;  /* 0x000000000004b947 */ /* 0x000fea0003800000 */
[----:B------:R0:W5:Y:S02]  /*64f0*/  LDG.E.LTC128B R224, desc[UR10][R20.64+0x200] ;  /* 0x0002000a14e07981 */ /* 0x000164000c1e1920 */
.L_x_150:
[----:B------:R-:W-:Y:S05]  /*6500*/  BSYNC B1 ;  /* 0x0000000000017941 */ /* 0x000fea0003800000 */
.L_x_149:
[----:B0----5:R-:W-:Y:S01]  /*6510*/  FMUL R5, R224, R15 ;  /* 0x0000000fe0057220 */ /* 0x021fe20000400000 */
[----:B------:R-:W-:Y:S01]  /*6520*/  ISETP.GT.AND P5, PT, R12, 0x1, P1 ;  /* 0x000000010c00780c */ /* 0x000fe20000fa4270 */
[----:B------:R-:W-:Y:S01]  /*6530*/  BSSY B1, `(.L_x_151) ;  /* 0x0000006000017945 */ /* 0x000fe20003800000 */
[----:B------:R-:W-:Y:S01]  /*6540*/  ISETP.GT.AND P2, PT, R13, 0x88, PT ;  /* 0x000000880d00780c */ /* 0x000fe20003f44270 */
[----:B------:R-:W-:-:S05]  /*6550*/  FFMA R5, R24, R16, R5 ;  /* 0x0000001018057223 */ /* 0x000fca0000000005 */
[----:B------:R0:W-:Y:S05]  /*6560*/  @P3 STG.E desc[UR10][R152.64+0x200], R5 ;  /* 0x0002000598003986 */ /* 0x0001ea000c10190a */
[----:B------:R-:W-:Y:S05]  /*6570*/  @!P5 BRA `(.L_x_152) ;  /* 0x000000000004d947 */ /* 0x000fea0003800000 */
[----:B------:R0:W5:Y:S02]  /*6580*/  LDG.E.LTC128B R224, desc[UR10][R88.64+0x200] ;  /* 0x0002000a58e07981 */ /* 0x000164000c1e1920 */
.L_x_152:
[----:B------:R-:W-:Y:S05]  /*6590*/  BSYNC B1 ;  /* 0x0000000000017941 */ /* 0x000fea0003800000 */
.L_x_151:
[----:B-----5:R-:W-:Y:S01]  /*65a0*/  FMUL R24, R224, R15 ;  /* 0x0000000fe0187220 */ /* 0x020fe20000400000 */
[----:B------:R-:W-:Y:S01]  /*65b0*/  ISETP.GT.AND P3, PT, R12, RZ, P2 ;  /* 0x000000ff0c00720c */ /* 0x000fe20001764270 */
[----:B------:R-:W-:Y:S02]  /*65c0*/  BSSY B1, `(.L_x_153) ;  /* 0x0000005000017945 */ /* 0x000fe40003800000 */
[----:B------:R-:W-:-:S05]  /*65d0*/  FFMA R25, R25, R16, R24 ;  /* 0x0000001019197223 */ /* 0x000fca0000000018 */
[----:B------:R0:W-:Y:S05]  /*65e0*/  @P5 STG.E desc[UR10][R22.64+0x200], R25 ;  /* 0x0002001916005986 */ /* 0x0001ea000c10190a */
[----:B------:R-:W-:Y:S05]  /*65f0*/  @!P3 BRA `(.L_x_154) ;  /* 0x000000000004b947 */ /* 0x000fea0003800000 */
[----:B------:R0:W5:Y:S02]  /*6600*/  LDG.E.LTC128B R224, desc[UR10][R20.64+0x220] ;  /* 0x0002200a14e07981 */ /* 0x000164000c1e1920 */
.L_x_154:
[----:B------:R-:W-:Y:S05]  /*6610*/  BSYNC B1 ;  /* 0x0000000000017941 */ /* 0x000fea0003800000 */
.L_x_153:
[----:B0----5:R-:W-:Y:S01]  /*6620*/  FMUL R5, R224, R15 ;  /* 0x0000000fe0057220 */ /* 0x021fe20000400000 */
[----:B------:R-:W-:Y:S01]  /*6630*/  ISETP.GT.AND P5, PT, R12, 0x1, P2 ;  /* 0x000000010c00780c */ /* 0x000fe200017a4270 */
[----:B------:R-:W-:Y:S02]  /*6640*/  BSSY B1, `(.L_x_155) ;  /* 0x0000005000017945 */ /* 0x000fe40003800000 */
[----:B------:R-:W-:-:S05]  /*6650*/  FFMA R5, R26, R16, R5 ;  /* 0x000000101a057223 */ /* 0x000fca0000000005 */
[----:B------:R0:W-:Y:S05]  /*6660*/  @P3 STG.E desc[UR10][R152.64+0x220], R5 ;  /* 0x0002200598003986 */ /* 0x0001ea000c10190a */
[----:B------:R-:W-:Y:S05]  /*6670*/  @!P5 BRA `(.L_x_156) ;  /* 0x000000000004d947 */ /* 0x000fea0003800000 */
[----:B------:R0:W5:Y:S02]  /*6680*/  LDG.E.LTC128B R224, desc[UR10][R88.64+0x220] ;  /* 0x0002200a58e07981 */ /* 0x000164000c1e1920 */
.L_x_156:
[----:B------:R-:W-:Y:S05]  /*6690*/  BSYNC B1 ;  /* 0x0000000000017941 */ /* 0x000fea0003800000 */
.L_x_155:
[----:B-----5:R-:W-:Y:S01]  /*66a0*/  FMUL R20, R224, R15 ;  /* 0x0000000fe0147220 */ /* 0x020fe20000400000 */
[----:B------:R-:W-:Y:S01]  /*66b0*/  ISETP.GT.AND P3, PT, R12, 0x8, P1 ;  /* 0x000000080c00780c */ /* 0x000fe20000f64270 */
[----:B------:R-:W-:Y:S02]  /*66c0*/  BSSY B1, `(.L_x_157) ;  /* 0x0000005000017945 */ /* 0x000fe40003800000 */
[----:B------:R-:W-:-:S05]  /*66d0*/  FFMA R27, R27, R16, R20 ;  /* 0x000000101b1b7223 */ /* 0x000fca0000000014 */
[----:B------:R0:W-:Y:S05]  /*66e0*/  @P5 STG.E desc[UR10][R22.64+0x220], R27 ;  /* 0x0002201b16005986 */ /* 0x0001ea000c10190a */
[----:B------:R-:W-:Y:S05]  /*66f0*/  @!P3 BRA `(.L_x_158) ;  /* 0x000000000004b947 */ /* 0x000fea0003800000 */
[----:B------:R0:W5:Y:S02]  /*6700*/  LDG.E.LTC128B R224, desc[UR10][R162.64+0x200] ;  /* 0x0002000aa2e07981 */ /* 0x000164000c1e1920 */
.L_x_158:
[----:B------:R-:W-:Y:S05]  /*6710*/  BSYNC B1 ;  /* 0x0000000000017941 */ /* 0x000fea0003800000 */
.L_x_157:
[----:B0----5:R-:W-:Y:S01]  /*6720*/  FMUL R5, R224, R15 ;  /* 0x0000000fe0057220 */ /* 0x021fe20000400000 */
[----:B------:R-:W-:Y:S01]  /*6730*/  ISETP.GT.AND P5, PT, R12, 0x9, P1 ;  /* 0x000000090c00780c */ /* 0x000fe20000fa4270 */
[----:B------:R-:W-:Y:S02]  /*6740*/  BSSY B1, `(.L_x_159) ;  /* 0x0000005000017945 */ /* 0x000fe40003800000 */
[----:B------:R-:W-:-:S05]  /*6750*/  FFMA R5, R28, R16, R5 ;  /* 0x000000101c057223 */ /* 0x000fca0000000005 */
[----:B------:R0:W-:Y:S05]  /*6760*/  @P3 STG.E desc[UR10][R164.64+0x200], R5 ;  /* 0x00020005a4003986 */ /* 0x0001ea000c10190a */
[----:B------:R-:W-:Y:S05]  /*6770*/  @!P5 BRA `(.L_x_160) ;  /* 0x000000000004d947 */ /* 0x000fea0003800000 */
[----:B------:R0:W5:Y:S02]  /*6780*/  LDG.E.LTC128B R224, desc[UR10][R92.64+0x200] ;  /* 0x0002000a5ce07981 */ /* 0x000164000c1e1920 */
.L_x_160:
[----:B------:R-:W-:Y:S05]  /*6790*/  BSYNC B1 ;  /* 0x0000000000017941 */ /* 0x000fea0003800000 */
.L_x_159:
[----:B-----5:R-:W-:Y:S01]  /*67a0*/  FMUL R20, R224, R15 ;  /* 0x0000000fe0147220 */ /* 0x020fe20000400000 */
[----:B------:R-:W-:Y:S01]  /*67b0*/  ISETP.GT.AND P3, PT, R12, 0x8, P2 ;  /* 0x000000080c00780c */ /* 0x000fe20001764270 */
[----:B------:R-:W-:Y:S02]  /*67c0*/  BSSY B1, `(.L_x_161) ;  /* 0x0000005000017945 */ /* 0x000fe40003800000 */
[----:B------:R-:W-:-:S05]  /*67d0*/  FFMA R29, R29, R16, R20 ;  /* 0x000000101d1d7223 */ /* 0x000fca0000000014 */
[----:B------:R0:W-:Y:S05]  /*67e0*/  @P5 STG.E desc[UR10][R90.64+0x200], R29 ;  /* 0x0002001d5a005986 */ /* 0x0001ea000c10190a */
[----:B------:R-:W-:Y:S05]  /*67f0*/  @!P3 BRA `(.L_x_162) ;  /* 0x000000000004b947 */ /* 0x000fea0003800000 */
[----:B------:R0:W5:Y:S02]  /*6800*/  LDG.E.LTC128B R224, desc[UR10][R162.64+0x220] ;  /* 0x0002200aa2e07981 */ /* 0x000164000c1e1920 */
.L_x_162:
[----:B------:R-:W-:Y:S05]  /*6810*/  BSYNC B1 ;  /* 0x0000000000017941 */ /* 0x000fea0003800000 */
.L_x_161:
[----:B0----5:R-:W-:Y:S01]  /*6820*/  FMUL R5, R224, R15 ;  /* 0x0000000fe0057220 */ /* 0x021fe20000400000 */
[----:B------:R-:W-:Y:S01]  /*6830*/  ISETP.GT.AND P5, PT, R12, 0x9, P2 ;  /* 0x000000090c00780c */ /* 0x000fe200017a4270 */
[----:B------:R-:W-:Y:S02]  /*6840*/  BSSY B1, `(.L_x_163) ;  /* 0x0000005000017945 */ /* 0x000fe40003800000 */
[----:B------:R-:W-:-:S05]  /*6850*/  FFMA R5, R30, R16, R5 ;  /* 0x000000101e057223 */ /* 0x000fca0000000005 */
[----:B------:R0:W-:Y:S05]  /*6860*/  @P3 STG.E desc[UR10][R164.64+0x220], R5 ;  /* 0x00022005a4003986 */ /* 0x0001ea000c10190a */
[----:B------:R-:W-:Y:S05]  /*6870*/  @!P5 BRA `(.L_x_164) ;  /* 0x000000000004d947 */ /* 0x000fea0003800000 */
[----:B------:R0:W5:Y:S02]  /*6880*/  LDG.E.LTC128B R224, desc[UR10][R92.64+0x220] ;  /* 0x0002200a5ce07981 */ /* 0x000164000c1e1920 */
.L_x_164:
[----:B------:R-:W-:Y:S05]  /*6890*/  BSYNC B1 ;  /* 0x0000000000017941 */ /* 0x000fea0003800000 */
.L_x_163:
[----:B-----5:R-:W-:Y:S01]  /*68a0*/  FMUL R20, R224, R15 ;  /* 0x0000000fe0147220 */ /* 0x020fe20000400000 */
[----:B------:R-:W-:Y:S01]  /*68b0*/  ISETP.GT.AND P3, PT, R12, 0x10, P1 ;  /* 0x000000100c00780c */ /* 0x000fe20000f64270 */
[----:B------:R-:W-:Y:S02]  /*68c0*/  BSSY B1, `(.L_x_165) ;  /* 0x0000005000017945 */ /* 0x000fe40003800000 */
[----:B------:R-:W-:-:S05]  /*68d0*/  FFMA R31, R31, R16, R20 ;  /* 0x000000101f1f7223 */ /* 0x000fca0000000014 */
[----:B------:R0:W-:Y:S05]  /*68e0*/  @P5 STG.E desc[UR10][R90.64+0x220], R31 ;  /* 0x0002201f5a005986 */ /* 0x0001ea000c10190a */
[----:B------:R-:W-:Y:S05]  /*68f0*/  @!P3 BRA `(.L_x_166) ;  /* 0x000000000004b947 */ /* 0x000fea0003800000 */
[----:B------:R0:W5:Y:S02]  /*6900*/  LDG.E.LTC128B R224, desc[UR10][R166.64+0x200] ;  /* 0x0002000aa6e07981 */ /* 0x000164000c1e1920 */
.L_x_166:
[----:B------:R-:W-:Y:S05]  /*6910*/  BSYNC B1 ;  /* 0x0000000000017941 */ /* 0x000fea0003800000 */
.L_x_165:
[----:B0----5:R-:W-:Y:S01]  /*6920*/  FMUL R5, R224, R15 ;  /* 0x0000000fe0057220 */ /* 0x021fe20000400000 */
[----:B------:R-:W-:Y:S01]  /*6930*/  ISETP.GT.AND P5, PT, R12, 0x11, P1 ;  /* 0x000000110c00780c */ /* 0x000fe20000fa4270 */
[----:B------:R-:W-:Y:S02]  /*6940*/  BSSY B1, `(.L_x_167) ;  /* 0x0000005000017945 */ /* 0x000fe40003800000 */
[----:B------:R-:W-:-:S05]  /*6950*/  FFMA R5, R32, R16, R5 ;  /* 0x0000001020057223 */ /* 0x000fca0000000005 */
[----:B------:R0:W-:Y:S05]  /*6960*/  @P3 STG.E desc[UR10][R168.64+0x200], R5 ;  /* 0x00020005a8003986 */ /* 0x0001ea000c10190a */
[----:B------:R-:W-:Y:S05]  /*6970*/  @!P5 BRA `(.L_x_168) ;  /* 0x000000000004d947 */ /* 0x000fea0003800000 */
[----:B------:R0:W5:Y:S02]  /*6980*/  LDG.E.LTC128B R224, desc[UR10][R96.64+0x200] ;  /* 0x0002000a60e07981 */ /* 0x000164000c1e1920 */
.L_x_168:
[----:B------:R-:W-:Y:S05]  /*6990*/  BSYNC B1 ;  /* 0x0000000000017941 */ /* 0x000fea0003800000 */
.L_x_167:
[----:B-----5:R-:W-:Y:S01]  /*69a0*/  FMUL R20, R224, R15 ;  /* 0x0000000fe0147220 */ /* 0x020fe20000400000 */
[----:B------:R-:W-:Y:S01]  /*69b0*/  ISETP.GT.AND P3, PT, R12, 0x10, P2 ;  /* 0x000000100c00780c */ /* 0x000fe20001764270 */
[----:B------:R-:W-:Y:S02]  /*69c0*/  BSSY B1, `(.L_x_169) ;  /* 0x0000005000017945 */ /* 0x000fe40003800000 */
[----:B------:R-:W-:-:S05]  /*69d0*/  FFMA R33, R33, R16, R20 ;  /* 0x0000001021217223 */ /* 0x000fca0000000014 */
[----:B------:R0:W-:Y:S05]  /*69e0*/  @P5 STG.E desc[UR10][R94.64+0x200], R33 ;  /* 0x000200215e005986 */ /* 0x0001ea000c10190a */
[----:B------:R-:W-:Y:S05]  /*69f0*/  @!P3 BRA `(.L_x_170) ;  /* 0x000000000004b947 */ /* 0x000fea0003800000 */
[----:B------:R0:W5:Y:S02]  /*6a00*/  LDG.E.LTC128B R224, desc[UR10][R166.64+0x220] ;  /* 0x0002200aa6e07981 */ /* 0x000164000c1e1920 */
.L_x_170:
[----:B------:R-:W-:Y:S05]  /*6a10*/  BSYNC B1 ;  /* 0x0000000000017941 */ /* 0x000fea0003800000 */
.L_x_169:
[----:B0----5:R-:W-:Y:S01]  /*6a20*/  FMUL R5, R224, R15 ;  /* 0x0000000fe0057220 */ /* 0x021fe20000400000 */
[----:B------:R-:W-:Y:S01]  /*6a30*/  ISETP.GT.AND P5, PT, R12, 0x11, P2 ;  /* 0x000000110c00780c */ /* 0x000fe200017a4270 */
[----:B------:R-:W-:Y:S02]  /*6a40*/  BSSY B1, `(.L_x_171) ;  /* 0x0000005000017945 */ /* 0x000fe40003800000 */
[----:B------:R-:W-:-:S05]  /*6a50*/  FFMA R5, R34, R16, R5 ;  /* 0x0000001022057223 */ /* 0x000fca0000000005 */
[----:B------:R0:W-:Y:S05]  /*6a60*/  @P3 STG.E desc[UR10][R168.64+0x220], R5 ;  /* 0x00022005a8003986 */ /* 0x0001ea000c10190a */
[----:B------:R-:W-:Y:S05]  /*6a70*/  @!P5 BRA `(.L_x_172) ;  /* 0x000000000004d947 */ /* 0x000fea0003800000 */
[----:B------:R0:W5:Y:S02]  /*6a80*/  LDG.E.LTC128B R224, desc[UR10][R96.64+0x220] ;  /* 0x0002200a60e07981 */ /* 0x000164000c1e1920 */
.L_x_172:
[----:B------:R-:W-:Y:S05]  /*6a90*/  BSYNC B1 ;  /* 0x0000000000017941 */ /* 0x000fea0003800000 */
.L_x_171:
[----:B-----5:R-:W-:Y:S01]  /*6aa0*/  FMUL R20, R224, R15 ;  /* 0x0000000fe0147220 */ /* 0x020fe20000400000 */
[----:B------:R-:W-:Y:S01]  /*6ab0*/  ISETP.GT.AND P3, PT, R12, 0x18, P1 ;  /* 0x000000180c00780c */ /* 0x000fe20000f64270 */
[----:B------:R-:W-:Y:S02]  /*6ac0*/  BSSY B1, `(.L_x_173) ;  /* 0x0000005000017945 */ /* 0x000fe40003800000 */
[----:B------:R-:W-:-:S05]  /*6ad0*/  FFMA R35, R35, R16, R20 ;  /* 0x0000001023237223 */ /* 0x000fca0000000014 */
[----:B------:R0:W-:Y:S05]  /*6ae0*/  @P5 STG.E desc[UR10][R94.64+0x220], R35 ;  /* 0x000220235e005986 */ /* 0x0001ea000c10190a */
[----:B------:R-:W-:Y:S05]  /*6af0*/  @!P3 BRA `(.L_x_174) ;  /* 0x000000000004b947 */ /* 0x000fea0003800000 */
[----:B------:R0:W5:Y:S02]  /*6b00*/  LDG.E.LTC128B R224, desc[UR10][R98.64+0x200] ;  /* 0x0002000a62e07981 */ /* 0x000164000c1e1920 */
.L_x_174:
[----:B------:R-:W-:Y:S05]  /*6b10*/  BSYNC B1 ;  /* 0x0000000000017941 */ /* 0x000fea0003800000 */
.L_x_173:
[----:B0----5:R-:W-:Y:S01]  /*6b20*/  FMUL R5, R224, R15 ;  /* 0x0000000fe0057220 */ /* 0x021fe20000400000 */
[----:B------:R-:W-:Y:S01]  /*6b30*/  ISETP.GT.AND P5, PT, R12, 0x19, P1 ;  /* 0x000000190c00780c */ /* 0x000fe20000fa4270 */
[----:B------:R-:W-:Y:S02]  /*6b40*/  BSSY B1, `(.L_x_175) ;  /* 0x0000005000017945 */ /* 0x000fe40003800000 */
[----:B------:R-:W-:-:S05]  /*6b50*/  FFMA R5, R36, R16, R5 ;  /* 0x0000001024057223 */ /* 0x000fca0000000005 */
[----:B------:R0:W-:Y:S05]  /*6b60*/  @P3 STG.E desc[UR10][R172.64+0x200], R5 ;  /* 0x00020005ac003986 */ /* 0x0001ea000c10190a */
[----:B------:R-:W-:Y:S05]  /*6b70*/  @!P5 BRA `(.L_x_176) ;  /* 0x000000000004d947 */ /* 0x000fea0003800000 */
[----:B------:R0:W5:Y:S02]  /*6b80*/  LDG.E.LTC128B R224, desc[UR10][R100.64+0x200] ;  /* 0x0002000a64e07981 */ /* 0x000164000c1e1920 */
.L_x_176:
[----:B------:R-:W-:Y:S05]  /*6b90*/  BSYNC B1 ;  /* 0x0000000000017941 */ /* 0x000fea0003800000 */
.L_x_175:
[----:B-----5:R-:W-:Y:S01]  /*6ba0*/  FMUL R20, R224, R15 ;  /* 0x0000000fe0147220 */ /* 0x020fe20000400000 */
[----:B------:R-:W-:Y:S01]  /*6bb0*/  ISETP.GT.AND P3, PT, R12, 0x18, P2 ;  /* 0x000000180c00780c */ /* 0x000fe20001764270 */
[----:B------:R-:W-:Y:S02]  /*6bc0*/  BSSY B1, `(.L_x_177) ;  /* 0x0000005000017945 */ /* 0x000fe40003800000 */
[----:B------:R-:W-:-:S05]  /*6bd0*/  FFMA R37, R37, R16, R20 ;  /* 0x0000001025257223 */ /* 0x000fca0000000014 */
[----:B------:R0:W-:Y:S05]  /*6be0*/  @P5 STG.E desc[UR10][R170.64+0x200], R37 ;  /* 0x00020025aa005986 */ /* 0x0001ea000c10190a */
[----:B------:R-:W-:Y:S05]  /*6bf0*/  @!P3 BRA `(.L_x_178) ;  /* 0x000000000004b947 */ /* 0x000fea0003800000 */
[----:B------:R0:W5:Y:S02]  /*6c00*/  LDG.E.LTC128B R224, desc[UR10][R98.64+0x220] ;  /* 0x0002200a62e07981 */ /* 0x000164000c1e1920 */
.L_x_178:
[----:B------:R-:W-:Y:S05]  /*6c10*/  BSYNC B1 ;  /* 0x0000000000017941 */ /* 0x000fea0003800000 */
.L_x_177:
[----:B0----5:R-:W-:Y:S01]  /*6c20*/  FMUL R5, R224, R15 ;  /* 0x0000000fe0057220 */ /* 0x021fe20000400000 */
[----:B------:R-:W-:Y:S01]  /*6c30*/  ISETP.GT.AND P5, PT, R12, 0x19, P2 ;  /* 0x000000190c00780c */ /* 0x000fe200017a4270 */
[----:B------:R-:W-:Y:S02]  /*6c40*/  BSSY B1, `(.L_x_179) ;  /* 0x0000005000017945 */ /* 0x000fe40003800000 */
[----:B------:R-:W-:-:S05]  /*6c50*/  FFMA R5, R38, R16, R5 ;  /* 0x0000001026057223 */ /* 0x000fca0000000005 */
[----:B------:R0:W-:Y:S05]  /*6c60*/  @P3 STG.E desc[UR10][R172.64+0x220], R5 ;  /* 0x00022005ac003986 */ /* 0x0001ea000c10190a */
[----:B------:R-:W-:Y:S05]  /*6c70*/  @!P5 BRA `(.L_x_180) ;  /* 0x000000000004d947 */ /* 0x000fea0003800000 */
[----:B------:R0:W5:Y:S02]  /*6c80*/  LDG.E.LTC128B R224, desc[UR10][R100.64+0x220] ;  /* 0x0002200a64e07981 */ /* 0x000164000c1e1920 */
.L_x_180:
[----:B------:R-:W-:Y:S05]  /*6c90*/  BSYNC B1 ;  /* 0x0000000000017941 */ /* 0x000fea0003800000 */
.L_x_179:
[----:B-----5:R-:W-:Y:S01]  /*6ca0*/  FMUL R20, R224, R15 ;  /* 0x0000000fe0147220 */ /* 0x020fe20000400000 */
[----:B------:R-:W-:Y:S01]  /*6cb0*/  ISETP.GT.AND P3, PT, R12, 0x20, P1 ;  /* 0x000000200c00780c */ /* 0x000fe20000f64270 */
[----:B------:R-:W-:Y:S02]  /*6cc0*/  BSSY B1, `(.L_x_181) ;  /* 0x0000005000017945 */ /* 0x000fe40003800000 */
[----:B------:R-:W-:-:S05]  /*6cd0*/  FFMA R39, R39, R16, R20 ;  /* 0x0000001027277223 */ /* 0x000fca0000000014 */
[----:B------:R0:W-:Y:S05]  /*6ce0*/  @P5 STG.E desc[UR10][R170.64+0x220], R39 ;  /* 0x00022027aa005986 */ /* 0x0001ea000c10190a */
[----:B------:R-:W-:Y:S05]  /*6cf0*/  @!P3 BRA `(.L_x_182) ;  /* 0x000000000004b947 */ /* 0x000fea0003800000 */
[----:B------:R0:W5:Y:S02]  /*6d00*/  LDG.E.LTC128B R224, desc[UR10][R174.64+0x200] ;  /* 0x0002000aaee07981 */ /* 0x000164000c1e1920 */
.L_x_182:
[----:B------:R-:W-:Y:S05]  /*6d10*/  BSYNC B1 ;  /* 0x0000000000017941 */ /* 0x000fea0003800000 */
.L_x_181:
[----:B0----5:R-:W-:Y:S01]  /*6d20*/  FMUL R5, R224, R15 ;  /* 0x0000000fe0057220 */ /* 0x021fe20000400000 */
[----:B------:R-:W-:Y:S01]  /*6d30*/  ISETP.GT.AND P5, PT, R12, 0x21, P1 ;  /* 0x000000210c00780c */ /* 0x000fe20000fa4270 */
[----:B------:R-:W-:Y:S02]  /*6d40*/  BSSY B1, `(.L_x_183) ;  /* 0x0000005000017945 */ /* 0x000fe40003800000 */
[----:B------:R-:W-:-:S05]  /*6d50*/  FFMA R5, R40, R16, R5 ;  /* 0x0000001028057223 */ /* 0x000fca0000000005 */
[----:B------:R0:W-:Y:S05]  /*6d60*/  @P3 STG.E desc[UR10][R176.64+0x200], R5 ;  /* 0x00020005b0003986 */ /* 0x0001ea000c10190a */
[----:B------:R-:W-:Y:S05]  /*6d70*/  @!P5 BRA `(.L_x_184) ;  /* 0x000000000004d947 */ /* 0x000fea0003800000 */
[----:B------:R0:W5:Y:S02]  /*6d80*/  LDG.E.LTC128B R224, desc[UR10][R104.64+0x200] ;  /* 0x0002000a68e07981 */ /* 0x000164000c1e1920 */
.L_x_184:
[----:B------:R-:W-:Y:S05]  /*6d90*/  BSYNC B1 ;  /* 0x0000000000017941 */ /* 0x000fea0003800000 */
.L_x_183:
[----:B-----5:R-:W-:Y:S01]  /*6da0*/  FMUL R20, R224, R15 ;  /* 0x0000000fe0147220 */ /* 0x020fe20000400000 */
[----:B------:R-:W-:Y:S01]  /*6db0*/  ISETP.GT.AND P3, PT, R12, 0x20, P2 ;  /* 0x000000200c00780c */ /* 0x000fe20001764270 */
[----:B------:R-:W-:Y:S02]  /*6dc0*/  BSSY B1, `(.L_x_185) ;  /* 0x0000005000017945 */ /* 0x000fe40003800000 */
[----:B------:R-:W-:-:S05]  /*6dd0*/  FFMA R41, R41, R16, R20 ;  /* 0x0000001029297223 */ /* 0x000fca0000000014 */
[----:B------:R0:W-:Y:S05]  /*6de0*/  @P5 STG.E desc[UR10][R102.64+0x200], R41 ;  /* 0x0002002966005986 */ /* 0x0001ea000c10190a */
[----:B------:R-:W-:Y:S05]  /*6df0*/  @!P3 BRA `(.L_x_186) ;  /* 0x000000000004b947 */ /* 0x000fea0003800000 */
[----:B------:R0:W5:Y:S02]  /*6e00*/  LDG.E.LTC128B R224, desc[UR10][R174.64+0x220] ;  /* 0x0002200aaee07981 */ /* 0x000164000c1e1920 */
.L_x_186:
[----:B------:R-:W-:Y:S05]  /*6e10*/  BSYNC B1 ;  /* 0x0000000000017941 */ /* 0x000fea0003800000 */
.L_x_185:
[----:B0----5:R-:W-:Y:S01]  /*6e20*/  FMUL R5, R224, R15 ;  /* 0x0000000fe0057220 */ /* 0x021fe20000400000 */
[----:B------:R-:W-:Y:S01]  /*6e30*/  ISETP.GT.AND P5, PT, R12, 0x21, P2 ;  /* 0x000000210c00780c */ /* 0x000fe200017a4270 */
[----:B------:R-:W-:Y:S02]  /*6e40*/  BSSY B1, `(.L_x_187) ;  /* 0x0000005000017945 */ /* 0x000fe40003800000 */
[----:B------:R-:W-:-:S05]  /*6e50*/  FFMA R5, R42, R16, R5 ;  /* 0x000000102a057223 */ /* 0x000fca0000000005 */
[----:B------:R0:W-:Y:S05]  /*6e60*/  @P3 STG.E desc[UR10][R176.64+0x220], R5 ;  /* 0x00022005b0003986 */ /* 0x0001ea000c10190a */
[----:B------:R-:W-:Y:S05]  /*6e70*/  @!P5 BRA `(.L_x_188) ;  /* 0x000000000004d947 */ /* 0x000fea0003800000 */
[----:B------:R0:W5:Y:S02]  /*6e80*/  LDG.E.LTC128B R224, desc[UR10][R104.64+0x220] ;  /* 0x0002200a68e07981 */ /* 0x000164000c1e1920 */
.L_x_188:
[----:B------:R-:W-:Y:S05]  /*6e90*/  BSYNC B1 ;  /* 0x0000000000017941 */ /* 0x000fea0003800000 */
.L_x_187:
[----:B-----5:R-:W-:Y:S01]  /*6ea0*/  FMUL R20, R224, R15 ;  /* 0x0000000fe0147220 */ /* 0x020fe20000400000 */
[----:B------:R-:W-:Y:S01]  /*6eb0*/  ISETP.GT.AND P3, PT, R12, 0x28, P1 ;  /* 0x000000280c00780c */ /* 0x000fe20000f64270 */
[----:B------:R-:W-:Y:S02]  /*6ec0*/  BSSY B1, `(.L_x_189) ;  /* 0x0000005000017945 */ /* 0x000fe40003800000 */
[----:B------:R-:W-:-:S05]  /*6ed0*/  FFMA R43, R43, R16, R20 ;  /* 0x000000102b2b7223 */ /* 0x000fca0000000014 */
[----:B------:R0:W-:Y:S05]  /*6ee0*/  @P5 STG.E desc[UR10][R102.64+0x220], R43 ;  /* 0x0002202b66005986 */ /* 0x0001ea000c10190a */
[----:B------:R-:W-:Y:S05]  /*6ef0*/  @!P3 BRA `(.L_x_190) ;  /* 0x000000000004b947 */ /* 0x000fea0003800000 */
[----:B------:R0:W5:Y:S02]  /*6f00*/  LDG.E.LTC128B R224, desc[UR10][R106.64+0x200] ;  /* 0x0002000a6ae07981 */ /* 0x000164000c1e1920 */
.L_x_190:
[----:B------:R-:W-:Y:S05]  /*6f10*/  BSYNC B1 ;  /* 0x0000000000017941 */ /* 0x000fea0003800000 */
.L_x_189:
[----:B0----5:R-:W-:Y:S01]  /*6f20*/  FMUL R5, R224, R15 ;  /* 0x0000000fe0057220 */ /* 0x021fe20000400000 */
[----:B------:R-:W-:Y:S01]  /*6f30*/  ISETP.GT.AND P5, PT, R12, 0x29, P1 ;  /* 0x000000290c00780c */ /* 0x000fe20000fa4270 */
[----:B------:R-:W-:Y:S02]  /*6f40*/  BSSY B1, `(.L_x_191) ;  /* 0x0000005000017945 */ /* 0x000fe40003800000 */
[----:B------:R-:W-:-:S05]  /*6f50*/  FFMA R5, R44, R16, R5 ;  /* 0x000000102c057223 */ /* 0x000fca0000000005 */
[----:B------:R0:W-:Y:S05]  /*6f60*/  @P3 STG.E desc[UR10][R180.64+0x200], R5 ;  /* 0x00020005b4003986 */ /* 0x0001ea000c10190a */
[----:B------:R-:W-:Y:S05]  /*6f70*/  @!P5 BRA `(.L_x_192) ;  /* 0x000000000004d947 */ /* 0x000fea0003800000 */
[----:B------:R0:W5:Y:S02]  /*6f80*/  LDG.E.LTC128B R224, desc[UR10][R108.64+0x200] ;  /* 0x0002000a6ce07981 */ /* 0x000164000c1e1920 */
.L_x_192:
[----:B------:R-:W-:Y:S05]  /*6f90*/  BSYNC B1 ;  /* 0x0000000000017941 */ /* 0x000fea0003800000 */
.L_x_191:
[----:B-----5:R-:W-:Y:S01]  /*6fa0*/  FMUL R20, R224, R15 ;  /* 0x0000000fe0147220 */ /* 0x020fe20000400000 */
[----:B------:R-:W-:Y:S01]  /*6fb0*/  ISETP.GT.AND P3, PT, R12, 0x28, P2 ;  /* 0x000000280c00780c */ /* 0x000fe20001764270 */
[----:B------:R-:W-:Y:S02]  /*6fc0*/  BSSY B1, `(.L_x_193) ;  /* 0x0000005000017945 */ /* 0x000fe40003800000 */
[----:B------:R-:W-:-:S05]  /*6fd0*/  FFMA R45, R45, R16, R20 ;  /* 0x000000102d2d7223 */ /* 0x000fca0000000014 */
[----:B------:R0:W-:Y:S05]  /*6fe0*/  @P5 STG.E desc[UR10][R178.64+0x200], R45 ;  /* 0x0002002db2005986 */ /* 0x0001ea000c10190a */
[----:B------:R-:W-:Y:S05]  /*6ff0*/  @!P3 BRA `(.L_x_194) ;  /* 0x000000000004b947 */ /* 0x000fea0003800000 */
[----:B------:R0:W5:Y:S02]  /*7000*/  LDG.E.LTC128B R224, desc[UR10][R106.64+0x220] ;  /* 0x0002200a6ae07981 */ /* 0x000164000c1e1920 */
.L_x_194:
[----:B------:R-:W-:Y:S05]  /*7010*/  BSYNC B1 ;  /* 0x0000000000017941 */ /* 0x000fea0003800000 */
.L_x_193:
[----:B0----5:R-:W-:Y:S01]  /*7020*/  FMUL R5, R224, R15 ;  /* 0x0000000fe0057220 */ /* 0x021fe20000400000 */
[----:B------:R-:W-:Y:S01]  /*7030*/  ISETP.GT.AND P5, PT, R12, 0x29, P2 ;  /* 0x000000290c00780c */ /* 0x000fe200017a4270 */
[----:B------:R-:W-:Y:S02]  /*7040*/  BSSY B1, `(.L_x_195) ;  /* 0x0000005000017945 */ /* 0x000fe40003800000 */
[----:B------:R-:W-:-:S05]  /*7050*/  FFMA R5, R46, R16, R5 ;  /* 0x000000102e057223 */ /* 0x000fca0000000005 */
[----:B------:R0:W-:Y:S05]  /*7060*/  @P3 STG.E desc[UR10][R180.64+0x220], R5 ;  /* 0x00022005b4003986 */ /* 0x0001ea000c10190a */
[----:B------:R-:W-:Y:S05]  /*7070*/  @!P5 BRA `(.L_x_196) ;  /* 0x000000000004d947 */ /* 0x000fea0003800000 */
[----:B------:R0:W5:Y:S02]  /*7080*/  LDG.E.LTC128B R224, desc[UR10][R108.64+0x220] ;  /* 0x0002200a6ce07981 */ /* 0x000164000c1e1920 */
.L_x_196:
[----:B------:R-:W-:Y:S05]  /*7090*/  BSYNC B1 ;  /* 0x0000000000017941 */ /* 0x000fea0003800000 */
.L_x_195:
[----:B-----5:R-:W-:Y:S01]  /*70a0*/  FMUL R20, R224, R15 ;  /* 0x0000000fe0147220 */ /* 0x020fe20000400000 */
[----:B------:R-:W-:Y:S01]  /*70b0*/  ISETP.GT.AND P3, PT, R12, 0x30, P1 ;  /* 0x000000300c00780c */ /* 0x000fe20000f64270 */
[----:B------:R-:W-:Y:S02]  /*70c0*/  BSSY B1, `(.L_x_197) ;  /* 0x0000005000017945 */ /* 0x000fe40003800000 */
[----:B------:R-:W-:-:S05]  /*70d0*/  FFMA R47, R47, R16, R20 ;  /* 0x000000102f2f7223 */ /* 0x000fca0000000014 */
[----:B------:R0:W-:Y:S05]  /*70e0*/  @P5 STG.E desc[UR10][R178.64+0x220], R47 ;  /* 0x0002202fb2005986 */ /* 0x0001ea000c10190a */
[----:B------:R-:W-:Y:S05]  /*70f0*/  @!P3 BRA `(.L_x_198) ;  /* 0x000000000004b947 */ /* 0x000fea0003800000 */
[----:B------:R0:W5:Y:S02]  /*7100*/  LDG.E.LTC128B R224, desc[UR10][R182.64+0x200] ;  /* 0x0002000ab6e07981 */ /* 0x000164000c1e1920 */
.L_x_198:
[----:B------:R-:W-:Y:S05]  /*7110*/  BSYNC B1 ;  /* 0x0000000000017941 */ /* 0x000fea0003800000 */
.L_x_197:
[----:B0----5:R-:W-:Y:S01]  /*7120*/  FMUL R5, R224, R15 ;  /* 0x0000000fe0057220 */ /* 0x021fe20000400000 */
[----:B------:R-:W-:Y:S01]  /*7130*/  ISETP.GT.AND P5, PT, R12, 0x31, P1 ;  /* 0x000000310c00780c */ /* 0x000fe20000fa4270 */
[----:B------:R-:W-:Y:S02]  /*7140*/  BSSY B1, `(.L_x_199) ;  /* 0x0000005000017945 */ /* 0x000fe40003800000 */
[----:B------:R-:W-:-:S05]  /*7150*/  FFMA R5, R48, R16, R5 ;  /* 0x0000001030057223 */ /* 0x000fca0000000005 */
[----:B------:R0:W-:Y:S05]  /*7160*/  @P3 STG.E desc[UR10][R186.64+0x200], R5 ;  /* 0x00020005ba003986 */ /* 0x0001ea000c10190a */
[----:B------:R-:W-:Y:S05]  /*7170*/  @!P5 BRA `(.L_x_200) ;  /* 0x000000000004d947 */ /* 0x000fea0003800000 */
[----:B------:R0:W5:Y:S02]  /*7180*/  LDG.E.LTC128B R224, desc[UR10][R110.64+0x200] ;  /* 0x0002000a6ee07981 */ /* 0x000164000c1e1920 */
.L_x_200:
[----:B------:R-:W-:Y:S05]  /*7190*/  BSYNC B1 ;  /* 0x0000000000017941 */ /* 0x000fea0003800000 */
.L_x_199:
[----:B-----5:R-:W-:Y:S01]  /*71a0*/  FMUL R20, R224, R15 ;  /* 0x0000000fe0147220 */ /* 0x020fe20000400000 */
[----:B------:R-:W-:Y:S01]  /*71b0*/  ISETP.GT.AND P3, PT, R12, 0x30, P2 ;  /* 0x000000300c00780c */ /* 0x000fe20001764270 */
[----:B------:R-:W-:Y:S02]  /*71c0*/  BSSY B1, `(.L_x_201) ;  /* 0x0000005000017945 */ /* 0x000fe40003800000 */
[----:B------:R-:W-:-:S05]  /*71d0*/  FFMA R49, R49, R16, R20 ;  /* 0x0000001031317223 */ /* 0x000fca0000000014 */
[----:B------:R0:W-:Y:S05]  /*71e0*/  @P5 STG.E desc[UR10][R184.64+0x200], R49 ;  /* 0x00020031b8005986 */ /* 0x0001ea000c10190a */
[----:B------:R-:W-:Y:S05]  /*71f0*/  @!P3 BRA `(.L_x_202) ;  /* 0x000000000004b947 */ /* 0x000fea0003800000 */
[----:B------:R0:W5:Y:S02]  /*7200*/  LDG.E.LTC128B R224, desc[UR10][R182.64+0x220] ;  /* 0x0002200ab6e07981 */ /* 0x000164000c1e1920 */
.L_x_202:
[----:B------:R-:W-:Y:S05]  /*7210*/  BSYNC B1 ;  /* 0x0000000000017941 */ /* 0x000fea0003800000 */
.L_x_201:
[----:B0----5:R-:W-:Y:S01]  /*7220*/  FMUL R5, R224, R15 ;  /* 0x0000000fe0057220 */ /* 0x021fe20000400000 */
[----:B------:R-:W-:Y:S01]  /*7230*/  ISETP.GT.AND P5, PT, R12, 0x31, P2 ;  /* 0x000000310c00780c */ /* 0x000fe200017a4270 */
[----:B------:R-:W-:Y:S02]  /*7240*/  BSSY B1, `(.L_x_203) ;  /* 0x0000005000017945 */ /* 0x000fe40003800000 */
[----:B------:R-:W-:-:S05]  /*7250*/  FFMA R5, R50, R16, R5 ;  /* 0x0000001032057223 */ /* 0x000fca0000000005 */
[----:B------:R0:W-:Y:S05]  /*7260*/  @P3 STG.E desc[UR10][R186.64+0x220], R5 ;  /* 0x00022005ba003986 */ /* 0x0001ea000c10190a */
[----:B------:R-:W-:Y:S05]  /*7270*/  @!P5 BRA `(.L_x_204) ;  /* 0x000000000004d947 */ /* 0x000fea0003800000 */
[----:B------:R0:W5:Y:S02]  /*7280*/  LDG.E.LTC128B R224, desc[UR10][R110.64+0x220] ;  /* 0x0002200a6ee07981 */ /* 0x000164000c1e1920 */
.L_x_204:
[----:B------:R-:W-:Y:S05]  /*7290*/  BSYNC B1 ;  /* 0x0000000000017941 */ /* 0x000fea0003800000 */
.L_x_203:
[----:B-----5:R-:W-:Y:S01]  /*72a0*/  FMUL R20, R224, R15 ;  /* 0x0000000fe0147220 */ /* 0x020fe20000400000 */
[----:B------:R-:W-:Y:S01]  /*72b0*/  ISETP.GT.AND P3, PT, R12, 0x38, P1 ;  /* 0x000000380c00780c */ /* 0x000fe20000f64270 */
[----:B------:R-:W-:Y:S02]  /*72c0*/  BSSY B1, `(.L_x_205) ;  /* 0x0000005000017945 */ /* 0x000fe40003800000 */
[----:B------:R-:W-:-:S05]  /*72d0*/  FFMA R51, R51, R16, R20 ;  /* 0x0000001033337223 */ /* 0x000fca0000000014 */
[----:B------:R0:W-:Y:S05]  /*72e0*/  @P5 STG.E desc[UR10][R184.64+0x220], R51 ;  /* 0x00022033b8005986 */ /* 0x0001ea000c10190a */
[----:B------:R-:W-:Y:S05]  /*72f0*/  @!P3 BRA `(.L_x_206) ;  /* 0x000000000004b947 */ /* 0x000fea0003800000 */
[----:B------:R0:W5:Y:S02]  /*7300*/  LDG.E.LTC128B R224, desc[UR10][R114.64+0x200] ;  /* 0x0002000a72e07981 */ /* 0x000164000c1e1920 */
.L_x_206:
[----:B------:R-:W-:Y:S05]  /*7310*/  BSYNC B1 ;  /* 0x0000000000017941 */ /* 0x000fea0003800000 */
.L_x_205:
[----:B0----5:R-:W-:Y:S01]  /*7320*/  FMUL R5, R224, R15 ;  /* 0x0000000fe0057220 */ /* 0x021fe20000400000 */
[----:B------:R-:W-:Y:S01]  /*7330*/  ISETP.GT.AND P5, PT, R12, 0x39, P1 ;  /* 0x000000390c00780c */ /* 0x000fe20000fa4270 */
[----:B------:R-:W-:Y:S02]  /*7340*/  BSSY B1, `(.L_x_207) ;  /* 0x0000005000017945 */ /* 0x000fe40003800000 */
[----:B------:R-:W-:-:S05]  /*7350*/  FFMA R5, R52, R16, R5 ;  /* 0x0000001034057223 */ /* 0x000fca0000000005 */
[----:B------:R0:W-:Y:S05]  /*7360*/  @P3 STG.E desc[UR10][R188.64+0x200], R5 ;  /* 0x00020005bc003986 */ /* 0x0001ea000c10190a */
[----:B------:R-:W-:Y:S05]  /*7370*/  @!P5 BRA `(.L_x_208) ;  /* 0x000000000004d947 */ /* 0x000fea0003800000 */
[----:B------:R0:W5:Y:S02]  /*7380*/  LDG.E.LTC128B R224, desc[UR10][R116.64+0x200] ;  /* 0x0002000a74e07981 */ /* 0x000164000c1e1920 */
.L_x_208:
[----:B------:R-:W-:Y:S05]  /*7390*/  BSYNC B1 ;  /* 0x0000000000017941 */ /* 0x000fea0003800000 */
.L_x_207:
[----:B-----5:R-:W-:Y:S01]  /*73a0*/  FMUL R20, R224, R15 ;  /* 0x0000000fe0147220 */ /* 0x020fe20000400000 */
[----:B------:R-:W-:Y:S01]  /*73b0*/  ISETP.GT.AND P3, PT, R12, 0x38, P2 ;  /* 0x000000380c00780c */ /* 0x000fe20001764270 */
[----:B------:R-:W-:Y:S02]  /*73c0*/  BSSY B1, `(.L_x_209) ;  /* 0x0000005000017945 */ /* 0x000fe40003800000 */
[----:B------:R-:W-:-:S05]  /*73d0*/  FFMA R53, R53, R16, R20 ;  /* 0x0000001035357223 */ /* 0x000fca0000000014 */
[----:B------:R0:W-:Y:S05]  /*73e0*/  @P5 STG.E desc[UR10][R112.64+0x200], R53 ;  /* 0x0002003570005986 */ /* 0x0001ea000c10190a */
[----:B------:R-:W-:Y:S05]  /*73f0*/  @!P3 BRA `(.L_x_210) ;  /* 0x000000000004b947 */ /* 0x000fea0003800000 */
[----:B------:R0:W5:Y:S02]  /*7400*/  LDG.E.LTC128B R224, desc[UR10][R114.64+0x220] ;  /* 0x0002200a72e07981 */ /* 0x000164000c1e1920 */
.L_x_210:
[----:B------:R-:W-:Y:S05]  /*7410*/  BSYNC B1 ;  /* 0x0000000000017941 */ /* 0x000fea0003800000 */
.L_x_209:
[----:B0----5:R-:W-:Y:S01]  /*7420*/  FMUL R5, R224, R15 ;  /* 0x0000000fe0057220 */ /* 0x021fe20000400000 */
[----:B------:R-:W-:Y:S01]  /*7430*/  ISETP.GT.AND P5, PT, R12, 0x39, P2 ;  /* 0x000000390c00780c */ /* 0x000fe200017a4270 */
[----:B------:R-:W-:Y:S02]  /*7440*/  BSSY B1, `(.L_x_211) ;  /* 0x0000005000017945 */ /* 0x000fe40003800000 */
[----:B------:R-:W-:-:S05]  /*7450*/  FFMA R5, R54, R16, R5 ;  /* 0x0000001036057223 */ /* 0x000fca0000000005 */
[----:B------:R0:W-:Y:S05]  /*7460*/  @P3 STG.E desc[UR10][R188.64+0x220], R5 ;  /* 0x00022005bc003986 */ /* 0x0001ea000c10190a */
[----:B------:R-:W-:Y:S05]  /*7470*/  @!P5 BRA `(.L_x_212) ;  /* 0x000000000004d947 */ /* 0x000fea0003800000 */
[----:B------:R0:W5:Y:S02]  /*7480*/  LDG.E.LTC128B R224, desc[UR10][R116.64+0x220] ;  /* 0x0002200a74e07981 */ /* 0x000164000c1e1920 */
.L_x_212:
[----:B------:R-:W-:Y:S05]  /*7490*/  BSYNC B1 ;  /* 0x0000000000017941 */ /* 0x000fea0003800000 */
.L_x_211:
[----:B-----5:R-:W-:Y:S01]  /*74a0*/  FMUL R20, R224, R15 ;  /* 0x0000000fe0147220 */ /* 0x020fe20000400000 */
[----:B------:R-:W-:Y:S01]  /*74b0*/  ISETP.GT.AND P3, PT, R12, 0x40, P1 ;  /* 0x000000400c00780c */ /* 0x000fe20000f64270 */
[----:B------:R-:W-:Y:S02]  /*74c0*/  BSSY B1, `(.L_x_213) ;  /* 0x0000005000017945 */ /* 0x000fe40003800000 */
[----:B------:R-:W-:-:S05]  /*74d0*/  FFMA R55, R55, R16, R20 ;  /* 0x0000001037377223 */ /* 0x000fca0000000014 */
[----:B------:R0:W-:Y:S05]  /*74e0*/  @P5 STG.E desc[UR10][R112.64+0x220], R55 ;  /* 0x0002203770005986 */ /* 0x0001ea000c10190a */
[----:B------:R-:W-:Y:S05]  /*74f0*/  @!P3 BRA `(.L_x_214) ;  /* 0x000000000004b947 */ /* 0x000fea0003800000 */
[----:B------:R0:W5:Y:S02]  /*7500*/  LDG.E.LTC128B R224, desc[UR10][R118.64+0x200] ;  /* 0x0002000a76e07981 */ /* 0x000164000c1e1920 */
.L_x_214:
[----:B------:R-:W-:Y:S05]  /*7510*/  BSYNC B1 ;  /* 0x0000000000017941 */ /* 0x000fea0003800000 */
.L_x_213:
[----:B0----5:R-:W-:Y:S01]  /*7520*/  FMUL R5, R224, R15 ;  /* 0x0000000fe0057220 */ /* 0x021fe20000400000 */
[----:B------:R-:W-:Y:S01]  /*7530*/  ISETP.GT.AND P5, PT, R12, 0x41, P1 ;  /* 0x000000410c00780c */ /* 0x000fe20000fa4270 */
[----:B------:R-:W-:Y:S02]  /*7540*/  BSSY B1, `(.L_x_215) ;  /* 0x0000005000017945 */ /* 0x000fe40003800000 */
[----:B------:R-:W-:-:S05]  /*7550*/  FFMA R5, R56, R16, R5 ;  /* 0x0000001038057223 */ /* 0x000fca0000000005 */
[----:B------:R0:W-:Y:S05]  /*7560*/  @P3 STG.E desc[UR10][R192.64+0x200], R5 ;  /* 0x00020005c0003986 */ /* 0x0001ea000c10190a */
[----:B------:R-:W-:Y:S05]  /*7570*/  @!P5 BRA `(.L_x_216) ;  /* 0x000000000004d947 */ /* 0x000fea0003800000 */
[----:B------:R0:W5:Y:S02]  /*7580*/  LDG.E.LTC128B R224, desc[UR10][R120.64+0x200] ;  /* 0x0002000a78e07981 */ /* 0x000164000c1e1920 */
.L_x_216:
[----:B------:R-:W-:Y:S05]  /*7590*/  BSYNC B1 ;  /* 0x0000000000017941 */ /* 0x000fea0003800000 */
.L_x_215:
[----:B-----5:R-:W-:Y:S01]  /*75a0*/  FMUL R20, R224, R15 ;  /* 0x0000000fe0147220 */ /* 0x020fe20000400000 */
[----:B------:R-:W-:Y:S01]  /*75b0*/  ISETP.GT.AND P3, PT, R12, 0x40, P2 ;  /* 0x000000400c00780c */ /* 0x000fe20001764270 */
[----:B------:R-:W-:Y:S02]  /*75c0*/  BSSY B1, `(.L_x_217) ;  /* 0x0000005000017945 */ /* 0x000fe40003800000 */
[----:B------:R-:W-:-:S05]  /*75d0*/  FFMA R57, R57, R16, R20 ;  /* 0x0000001039397223 */ /* 0x000fca0000000014 */
[----:B------:R0:W-:Y:S05]  /*75e0*/  @P5 STG.E desc[UR10][R190.64+0x200], R57 ;  /* 0x00020039be005986 */ /* 0x0001ea000c10190a */
[----:B------:R-:W-:Y:S05]  /*75f0*/  @!P3 BRA `(.L_x_218) ;  /* 0x000000000004b947 */ /* 0x000fea0003800000 */
[----:B------:R0:W5:Y:S02]  /*7600*/  LDG.E.LTC128B R224, desc[UR10][R118.64+0x220] ;  /* 0x0002200a76e07981 */ /* 0x000164000c1e1920 */
.L_x_218:
[----:B------:R-:W-:Y:S05]  /*7610*/  BSYNC B1 ;  /* 0x0000000000017941 */ /* 0x000fea0003800000 */
.L_x_217:
[----:B0----5:R-:W-:Y:S01]  /*7620*/  FMUL R5, R224, R15 ;  /* 0x0000000fe0057220 */ /* 0x021fe20000400000 */
[----:B------:R-:W-:Y:S01]  /*7630*/  ISETP.GT.AND P5, PT, R12, 0x41, P2 ;  /* 0x000000410c00780c */ /* 0x000fe200017a4270 */
[----:B------:R-:W-:Y:S02]  /*7640*/  BSSY B1, `(.L_x_219) ;  /* 0x0000005000017945 */ /* 0x000fe40003800000 */
[----:B------:R-:W-:-:S05]  /*7650*/  FFMA R5, R58, R16, R5 ;  /* 0x000000103a057223 */ /* 0x000fca0000000005 */
[----:B------:R0:W-:Y:S05]  /*7660*/  @P3 STG.E desc[UR10][R192.64+0x220], R5 ;  /* 0x00022005c0003986 */ /* 0x0001ea000c10190a */
[----:B------:R-:W-:Y:S05]  /*7670*/  @!P5 BRA `(.L_x_220) ;  /* 0x000000000004d947 */ /* 0x000fea0003800000 */
[----:B------:R0:W5:Y:S02]  /*7680*/  LDG.E.LTC128B R224, desc[UR10][R120.64+0x220] ;  /* 0x0002200a78e07981 */ /* 0x000164000c1e1920 */
.L_x_220:
[----:B------:R-:W-:Y:S05]  /*7690*/  BSYNC B1 ;  /* 0x0000000000017941 */ /* 0x000fea0003800000 */
.L_x_219:
[----:B-----5:R-:W-:Y:S01]  /*76a0*/  FMUL R20, R224, R15 ;  /* 0x0000000fe0147220 */ /* 0x020fe20000400000 */
[----:B------:R-:W-:Y:S01]  /*76b0*/  ISETP.GT.AND P3, PT, R12, 0x48, P1 ;  /* 0x000000480c00780c */ /* 0x000fe20000f64270 */
[----:B------:R-:W-:Y:S02]  /*76c0*/  BSSY B1, `(.L_x_221) ;  /* 0x0000005000017945 */ /* 0x000fe40003800000 */
[----:B------:R-:W-:-:S05]  /*76d0*/  FFMA R59, R59, R16, R20 ;  /* 0x000000103b3b7223 */ /* 0x000fca0000000014 */
[----:B------:R0:W-:Y:S05]  /*76e0*/  @P5 STG.E desc[UR10][R190.64+0x220], R59 ;  /* 0x0002203bbe005986 */ /* 0x0001ea000c10190a */
[----:B------:R-:W-:Y:S05]  /*76f0*/  @!P3 BRA `(.L_x_222) ;  /* 0x000000000004b947 */ /* 0x000fea0003800000 */
[----:B------:R0:W5:Y:S02]  /*7700*/  LDG.E.LTC128B R224, desc[UR10][R194.64+0x200] ;  /* 0x0002000ac2e07981 */ /* 0x000164000c1e1920 */
.L_x_222:
[----:B------:R-:W-:Y:S05]  /*7710*/  BSYNC B1 ;  /* 0x0000000000017941 */ /* 0x000fea0003800000 */
.L_x_221:
[----:B0----5:R-:W-:Y:S01]  /*7720*/  FMUL R5, R224, R15 ;  /* 0x0000000fe0057220 */ /* 0x021fe20000400000 */
[----:B------:R-:W-:Y:S01]  /*7730*/  ISETP.GT.AND P5, PT, R12, 0x49, P1 ;  /* 0x000000490c00780c */ /* 0x000fe20000fa4270 */
[----:B------:R-:W-:Y:S02]  /*7740*/  BSSY B1, `(.L_x_223) ;  /* 0x0000005000017945 */ /* 0x000fe40003800000 */
[----:B------:R-:W-:-:S05]  /*7750*/  FFMA R5, R60, R16, R5 ;  /* 0x000000103c057223 */ /* 0x000fca0000000005 */
[----:B------:R0:W-:Y:S05]  /*7760*/  @P3 STG.E desc[UR10][R196.64+0x200], R5 ;  /* 0x00020005c4003986 */ /* 0x0001ea000c10190a */
[----:B------:R-:W-:Y:S05]  /*7770*/  @!P5 BRA `(.L_x_224) ;  /* 0x000000000004d947 */ /* 0x000fea0003800000 */
[----:B------:R0:W5:Y:S02]  /*7780*/  LDG.E.LTC128B R224, desc[UR10][R124.64+0x200] ;  /* 0x0002000a7ce07981 */ /* 0x000164000c1e1920 */
.L_x_224:
[----:B------:R-:W-:Y:S05]  /*7790*/  BSYNC B1 ;  /* 0x0000000000017941 */ /* 0x000fea0003800000 */
.L_x_223:
[----:B-----5:R-:W-:Y:S01]  /*77a0*/  FMUL R20, R224, R15 ;  /* 0x0000000fe0147220 */ /* 0x020fe20000400000 */
[----:B------:R-:W-:Y:S01]  /*77b0*/  ISETP.GT.AND P3, PT, R12, 0x48, P2 ;  /* 0x000000480c00780c */ /* 0x000fe20001764270 */
[----:B------:R-:W-:Y:S02]  /*77c0*/  BSSY B1, `(.L_x_225) ;  /* 0x0000005000017945 */ /* 0x000fe40003800000 */
[----:B------:R-:W-:-:S05]  /*77d0*/  FFMA R61, R61, R16, R20 ;  /* 0x000000103d3d7223 */ /* 0x000fca0000000014 */
[----:B------:R0:W-:Y:S05]  /*77e0*/  @P5 STG.E desc[UR10][R122.64+0x200], R61 ;  /* 0x0002003d7a005986 */ /* 0x0001ea000c10190a */
[----:B------:R-:W-:Y:S05]  /*77f0*/  @!P3 BRA `(.L_x_226) ;  /* 0x000000000004b947 */ /* 0x000fea0003800000 */
[----:B------:R0:W5:Y:S02]  /*7800*/  LDG.E.LTC128B R224, desc[UR10][R194.64+0x220] ;  /* 0x0002200ac2e07981 */ /* 0x000164000c1e1920 */
.L_x_226:
[----:B------:R-:W-:Y:S05]  /*7810*/  BSYNC B1 ;  /* 0x0000000000017941 */ /* 0x000fea0003800000 */
.L_x_225:
[----:B0----5:R-:W-:Y:S01]  /*7820*/  FMUL R5, R224, R15 ;  /* 0x0000000fe0057220 */ /* 0x021fe20000400000 */
[----:B------:R-:W-:Y:S01]  /*7830*/  ISETP.GT.AND P5, PT, R12, 0x49, P2 ;  /* 0x000000490c00780c */ /* 0x000fe200017a4270 */
[----:B------:R-:W-:Y:S02]  /*7840*/  BSSY B1, `(.L_x_227) ;  /* 0x0000005000017945 */ /* 0x000fe40003800000 */
[----:B------:R-:W-:-:S05]  /*7850*/  FFMA R5, R62, R16, R5 ;  /* 0x000000103e057223 */ /* 0x000fca0000000005 */
[----:B------:R0:W-:Y:S05]  /*7860*/  @P3 STG.E desc[UR10][R196.64+0x220], R5 ;  /* 0x00022005c4003986 */ /* 0x0001ea000c10190a */
[----:B------:R-:W-:Y:S05]  /*7870*/  @!P5 BRA `(.L_x_228) ;  /* 0x000000000004d947 */ /* 0x000fea0003800000 */
[----:B------:R0:W5:Y:S02]  /*7880*/  LDG.E.LTC128B R224, desc[UR10][R124.64+0x220] ;  /* 0x0002200a7ce07981 */ /* 0x000164000c1e1920 */
.L_x_228:
[----:B------:R-:W-:Y:S05]  /*7890*/  BSYNC B1 ;  /* 0x0000000000017941 */ /* 0x000fea0003800000 */
.L_x_227:
[----:B-----5:R-:W-:Y:S01]  /*78a0*/  FMUL R20, R224, R15 ;  /* 0x0000000fe0147220 */ /* 0x020fe20000400000 */
[----:B------:R-:W-:Y:S01]  /*78b0*/  ISETP.GT.AND P3, PT, R12, 0x50, P1 ;  /* 0x000000500c00780c */ /* 0x000fe20000f64270 */
[----:B------:R-:W-:Y:S02]  /*78c0*/  BSSY B1, `(.L_x_229) ;  /* 0x0000005000017945 */ /* 0x000fe40003800000 */
[----:B------:R-:W-:-:S05]  /*78d0*/  FFMA R63, R63, R16, R20 ;  /* 0x000000103f3f7223 */ /* 0x000fca0000000014 */
[----:B------:R0:W-:Y:S05]  /*78e0*/  @P5 STG.E desc[UR10][R122.64+0x220], R63 ;  /* 0x0002203f7a005986 */ /* 0x0001ea000c10190a */
[----:B------:R-:W-:Y:S05]  /*78f0*/  @!P3 BRA `(.L_x_230) ;  /* 0x000000000004b947 */ /* 0x000fea0003800000 */
[----:B------:R0:W5:Y:S02]  /*7900*/  LDG.E.LTC128B R224, desc[UR10][R198.64+0x200] ;  /* 0x0002000ac6e07981 */ /* 0x000164000c1e1920 */
.L_x_230:
[----:B------:R-:W-:Y:S05]  /*7910*/  BSYNC B1 ;  /* 0x0000000000017941 */ /* 0x000fea0003800000 */
.L_x_229:
[----:B0----5:R-:W-:Y:S01]  /*7920*/  FMUL R5, R224, R15 ;  /* 0x0000000fe0057220 */ /* 0x021fe20000400000 */
[----:B------:R-:W-:Y:S01]  /*7930*/  ISETP.GT.AND P5, PT, R12, 0x51, P1 ;  /* 0x000000510c00780c */ /* 0x000fe20000fa4270 */
[----:B------:R-:W-:Y:S02]  /*7940*/  BSSY B1, `(.L_x_231) ;  /* 0x0000005000017945 */ /* 0x000fe40003800000 */
[----:B------:R-:W-:-:S05]  /*7950*/  FFMA R5, R64, R16, R5 ;  /* 0x0000001040057223 */ /* 0x000fca0000000005 */
[----:B------:R0:W-:Y:S05]  /*7960*/  @P3 STG.E desc[UR10][R200.64+0x200], R5 ;  /* 0x00020005c8003986 */ /* 0x0001ea000c10190a */
[----:B------:R-:W-:Y:S05]  /*7970*/  @!P5 BRA `(.L_x_232) ;  /* 0x000000000004d947 */ /* 0x000fea0003800000 */
[----:B------:R0:W5:Y:S02]  /*7980*/  LDG.E.LTC128B R224, desc[UR10][R128.64+0x200] ;  /* 0x0002000a80e07981 */ /* 0x000164000c1e1920 */
.L_x_232:
[----:B------:R-:W-:Y:S05]  /*7990*/  BSYNC B1 ;  /* 0x0000000000017941 */ /* 0x000fea0003800000 */
.L_x_231:
[----:B-----5:R-:W-:Y:S01]  /*79a0*/  FMUL R20, R224, R15 ;  /* 0x0000000fe0147220 */ /* 0x020fe20000400000 */
[----:B------:R-:W-:Y:S01]  /*79b0*/  ISETP.GT.AND P3, PT, R12, 0x50, P2 ;  /* 0x000000500c00780c */ /* 0x000fe20001764270 */
[----:B------:R-:W-:Y:S02]  /*79c0*/  BSSY B1, `(.L_x_233) ;  /* 0x0000005000017945 */ /* 0x000fe40003800000 */
[----:B------:R-:W-:-:S05]  /*79d0*/  FFMA R65, R65, R16, R20 ;  /* 0x0000001041417223 */ /* 0x000fca0000000014 */
[----:B------:R0:W-:Y:S05]  /*79e0*/  @P5 STG.E desc[UR10][R126.64+0x200], R65 ;  /* 0x000200417e005986 */ /* 0x0001ea000c10190a */
[----:B------:R-:W-:Y:S05]  /*79f0*/  @!P3 BRA `(.L_x_234) ;  /* 0x000000000004b947 */ /* 0x000fea0003800000 */
[----:B------:R0:W5:Y:S02]  /*7a00*/  LDG.E.LTC128B R224, desc[UR10][R198.64+0x220] ;  /* 0x0002200ac6e07981 */ /* 0x000164000c1e1920 */
.L_x_234:
[----:B------:R-:W-:Y:S05]  /*7a10*/  BSYNC B1 ;  /* 0x0000000000017941 */ /* 0x000fea0003800000 */
.L_x_233:
[----:B0----5:R-:W-:Y:S01]  /*7a20*/  FMUL R5, R224, R15 ;  /* 0x0000000fe0057220 */ /* 0x021fe20000400000 */
[----:B------:R-:W-:Y:S01]  /*7a30*/  ISETP.GT.AND P5, PT, R12, 0x51, P2 ;  /* 0x000000510c00780c */ /* 0x000fe200017a4270 */
[----:B------:R-:W-:Y:S02]  /*7a40*/  BSSY B1, `(.L_x_235) ;  /* 0x0000005000017945 */ /* 0x000fe40003800000 */
[----:B------:R-:W-:-:S05]  /*7a50*/  FFMA R5, R66, R16, R5 ;  /* 0x0000001042057223 */ /* 0x000fca0000000005 */
[----:B------:R0:W-:Y:S05]  /*7a60*/  @P3 STG.E desc[UR10][R200.64+0x220], R5 ;  /* 0x00022005c8003986 */ /* 0x0001ea000c10190a */
[----:B------:R-:W-:Y:S05]  /*7a70*/  @!P5 BRA `(.L_x_236) ;  /* 0x000000000004d947 */ /* 0x000fea0003800000 */
[----:B------:R0:W5:Y:S02]  /*7a80*/  LDG.E.LTC128B R224, desc[UR10][R128.64+0x220] ;  /* 0x0002200a80e07981 */ /* 0x000164000c1e1920 */
.L_x_236:
[----:B------:R-:W-:Y:S05]  /*7a90*/  BSYNC B1 ;  /* 0x0000000000017941 */ /* 0x000fea0003800000 */
.L_x_235:
[----:B-----5:R-:W-:Y:S01]  /*7aa0*/  FMUL R20, R224, R15 ;  /* 0x0000000fe0147220 */ /* 0x020fe20000400000 */
[----:B------:R-:W-:Y:S01]  /*7ab0*/  ISETP.GT.AND P3, PT, R12, 0x58, P1 ;  /* 0x000000580c00780c */ /* 0x000fe20000f64270 */
[----:B------:R-:W-:Y:S02]  /*7ac0*/  BSSY B1, `(.L_x_237) ;  /* 0x0000005000017945 */ /* 0x000fe40003800000 */
[----:B------:R-:W-:-:S05]  /*7ad0*/  FFMA R67, R67, R16, R20 ;  /* 0x0000001043437223 */ /* 0x000fca0000000014 */
[----:B------:R0:W-:Y:S05]  /*7ae0*/  @P5 STG.E desc[UR10][R126.64+0x220], R67 ;  /* 0x000220437e005986 */ /* 0x0001ea000c10190a */
[----:B------:R-:W-:Y:S05]  /*7af0*/  @!P3 BRA `(.L_x_238) ;  /* 0x000000000004b947 */ /* 0x000fea0003800000 */
[----:B------:R0:W5:Y:S02]  /*7b00*/  LDG.E.LTC128B R224, desc[UR10][R202.64+0x200] ;  /* 0x0002000acae07981 */ /* 0x000164000c1e1920 */
.L_x_238:
[----:B------:R-:W-:Y:S05]  /*7b10*/  BSYNC B1 ;  /* 0x0000000000017941 */ /* 0x000fea0003800000 */
.L_x_237:
[----:B0----5:R-:W-:Y:S01]  /*7b20*/  FMUL R5, R224, R15 ;  /* 0x0000000fe0057220 */ /* 0x021fe20000400000 */
[----:B------:R-:W-:Y:S01]  /*7b30*/  ISETP.GT.AND P5, PT, R12, 0x59, P1 ;  /* 0x000000590c00780c */ /* 0x000fe20000fa4270 */
[----:B------:R-:W-:Y:S02]  /*7b40*/  BSSY B1, `(.L_x_239) ;  /* 0x0000005000017945 */ /* 0x000fe40003800000 */
[----:B------:R-:W-:-:S05]  /*7b50*/  FFMA R5, R68, R16, R5 ;  /* 0x0000001044057223 */ /* 0x000fca0000000005 */
[----:B------:R0:W-:Y:S05]  /*7b60*/  @P3 STG.E desc[UR10][R204.64+0x200], R5 ;  /* 0x00020005cc003986 */ /* 0x0001ea000c10190a */
[----:B------:R-:W-:Y:S05]  /*7b70*/  @!P5 BRA `(.L_x_240) ;  /* 0x000000000004d947 */ /* 0x000fea0003800000 */
[----:B------:R0:W5:Y:S02]  /*7b80*/  LDG.E.LTC128B R224, desc[UR10][R132.64+0x200] ;  /* 0x0002000a84e07981 */ /* 0x000164000c1e1920 */
.L_x_240:
[----:B------:R-:W-:Y:S05]  /*7b90*/  BSYNC B1 ;  /* 0x0000000000017941 */ /* 0x000fea0003800000 */
.L_x_239:
[----:B-----5:R-:W-:Y:S01]  /*7ba0*/  FMUL R20, R224, R15 ;  /* 0x0000000fe0147220 */ /* 0x020fe20000400000 */
[----:B------:R-:W-:Y:S01]  /*7bb0*/  ISETP.GT.AND P3, PT, R12, 0x58, P2 ;  /* 0x000000580c00780c */ /* 0x000fe20001764270 */
[----:B------:R-:W-:Y:S02]  /*7bc0*/  BSSY B1, `(.L_x_241) ;  /* 0x0000005000017945 */ /* 0x000fe40003800000 */
[----:B------:R-:W-:-:S05]  /*7bd0*/  FFMA R69, R69, R16, R20 ;  /* 0x0000001045457223 */ /* 0x000fca0000000014 */
[----:B------:R0:W-:Y:S05]  /*7be0*/  @P5 STG.E desc[UR10][R130.64+0x200], R69 ;  /* 0x0002004582005986 */ /* 0x0001ea000c10190a */
[----:B------:R-:W-:Y:S05]  /*7bf0*/  @!P3 BRA `(.L_x_242) ;  /* 0x000000000004b947 */ /* 0x000fea0003800000 */
[----:B------:R0:W5:Y:S02]  /*7c00*/  LDG.E.LTC128B R224, desc[UR10][R202.64+0x220] ;  /* 0x0002200acae07981 */ /* 0x000164000c1e1920 */
.L_x_242:
[----:B------:R-:W-:Y:S05]  /*7c10*/  BSYNC B1 ;  /* 0x0000000000017941 */ /* 0x000fea0003800000 */
.L_x_241:
[----:B0----5:R-:W-:Y:S01]  /*7c20*/  FMUL R5, R224, R15 ;  /* 0x0000000fe0057220 */ /* 0x021fe20000400000 */
[----:B------:R-:W-:Y:S01]  /*7c30*/  ISETP.GT.AND P5, PT, R12, 0x59, P2 ;  /* 0x000000590c00780c */ /* 0x000fe200017a4270 */
[----:B------:R-:W-:Y:S02]  /*7c40*/  BSSY B1, `(.L_x_243) ;  /* 0x0000005000017945 */ /* 0x000fe40003800000 */
[----:B------:R-:W-:-:S05]  /*7c50*/  FFMA R5, R70, R16, R5 ;  /* 0x0000001046057223 */ /* 0x000fca0000000005 */
[----:B------:R0:W-:Y:S05]  /*7c60*/  @P3 STG.E desc[UR10][R204.64+0x220], R5 ;  /* 0x00022005cc003986 */ /* 0x0001ea000c10190a */
[----:B------:R-:W-:Y:S05]  /*7c70*/  @!P5 BRA `(.L_x_244) ;  /* 0x000000000004d947 */ /* 0x000fea0003800000 */
[----:B------:R0:W5:Y:S02]  /*7c80*/  LDG.E.LTC128B R224, desc[UR10][R132.64+0x220] ;  /* 0x0002200a84e07981 */ /* 0x000164000c1e1920 */
.L_x_244:
[----:B------:R-:W-:Y:S05]  /*7c90*/  BSYNC B1 ;  /* 0x0000000000017941 */ /* 0x000fea0003800000 */
.L_x_243:
[----:B-----5:R-:W-:Y:S01]  /*7ca0*/  FMUL R20, R224, R15 ;  /* 0x0000000fe0147220 */ /* 0x020fe20000400000 */
[----:B------:R-:W-:Y:S01]  /*7cb0*/  ISETP.GT.AND P3, PT, R12, 0x60, P1 ;  /* 0x000000600c00780c */ /* 0x000fe20000f64270 */
[----:B------:R-:W-:Y:S02]  /*7cc0*/  BSSY B1, `(.L_x_245) ;  /* 0x0000005000017945 */ /* 0x000fe40003800000 */
[----:B------:R-:W-:-:S05]  /*7cd0*/  FFMA R71, R71, R16, R20 ;  /* 0x0000001047477223 */ /* 0x000fca0000000014 */
[----:B------:R0:W-:Y:S05]  /*7ce0*/  @P5 STG.E desc[UR10][R130.64+0x220], R71 ;  /* 0x0002204782005986 */ /* 0x0001ea000c10190a */
[----:B------:R-:W-:Y:S05]  /*7cf0*/  @!P3 BRA `(.L_x_246) ;  /* 0x000000000004b947 */ /* 0x000fea0003800000 */
[----:B------:R0:W5:Y:S02]  /*7d00*/  LDG.E.LTC128B R224, desc[UR10][R206.64+0x200] ;  /* 0x0002000acee07981 */ /* 0x000164000c1e1920 */
.L_x_246:
[----:B------:R-:W-:Y:S05]  /*7d10*/  BSYNC B1 ;  /* 0x0000000000017941 */ /* 0x000fea0003800000 */
.L_x_245:
[----:B0----5:R-:W-:Y:S01]  /*7d20*/  FMUL R5, R224, R15 ;  /* 0x0000000fe0057220 */ /* 0x021fe20000400000 */
[----:B------:R-:W-:Y:S01]  /*7d30*/  ISETP.GT.AND P5, PT, R12, 0x61, P1 ;  /* 0x000000610c00780c */ /* 0x000fe20000fa4270 */
[----:B------:R-:W-:Y:S02]  /*7d40*/  BSSY B1, `(.L_x_247) ;  /* 0x0000005000017945 */ /* 0x000fe40003800000 */
[----:B------:R-:W-:-:S05]  /*7d50*/  FFMA R5, R72, R16, R5 ;  /* 0x0000001048057223 */ /* 0x000fca0000000005 */
[----:B------:R0:W-:Y:S05]  /*7d60*/  @P3 STG.E desc[UR10][R208.64+0x200], R5 ;  /* 0x00020005d0003986 */ /* 0x0001ea000c10190a */
[----:B------:R-:W-:Y:S05]  /*7d70*/  @!P5 BRA `(.L_x_248) ;  /* 0x000000000004d947 */ /* 0x000fea0003800000 */
[----:B------:R0:W5:Y:S02]  /*7d80*/  LDG.E.LTC128B R224, desc[UR10][R136.64+0x200] ;  /* 0x0002000a88e07981 */ /* 0x000164000c1e1920 */
.L_x_248:
[----:B------:R-:W-:Y:S05]  /*7d90*/  BSYNC B1 ;  /* 0x0000000000017941 */ /* 0x000fea0003800000 */
.L_x_247:
[----:B-----5:R-:W-:Y:S01]  /*7da0*/  FMUL R20, R224, R15 ;  /* 0x0000000fe0147220 */ /* 0x020fe20000400000 */
[----:B------:R-:W-:Y:S01]  /*7db0*/  ISETP.GT.AND P3, PT, R12, 0x60, P2 ;  /* 0x000000600c00780c */ /* 0x000fe20001764270 */
[----:B------:R-:W-:Y:S02]  /*7dc0*/  BSSY B1, `(.L_x_249) ;  /* 0x0000005000017945 */ /* 0x000fe40003800000 */
[----:B------:R-:W-:-:S05]  /*7dd0*/  FFMA R73, R73, R16, R20 ;  /* 0x0000001049497223 */ /* 0x000fca0000000014 */
[----:B------:R0:W-:Y:S05]  /*7de0*/  @P5 STG.E desc[UR10][R134.64+0x200], R73 ;  /* 0x0002004986005986 */ /* 0x0001ea000c10190a */
[----:B------:R-:W-:Y:S05]  /*7df0*/  @!P3 BRA `(.L_x_250) ;  /* 0x000000000004b947 */ /* 0x000fea0003800000 */
[----:B------:R0:W5:Y:S02]  /*7e00*/  LDG.E.LTC128B R224, desc[UR10][R206.64+0x220] ;  /* 0x0002200acee07981 */ /* 0x000164000c1e1920 */
.L_x_250:
[----:B------:R-:W-:Y:S05]  /*7e10*/  BSYNC B1 ;  /* 0x0000000000017941 */ /* 0x000fea0003800000 */
.L_x_249:
[----:B0----5:R-:W-:Y:S01]  /*7e20*/  FMUL R5, R224, R15 ;  /* 0x0000000fe0057220 */ /* 0x021fe20000400000 */
[----:B------:R-:W-:Y:S01]  /*7e30*/  ISETP.GT.AND P5, PT, R12, 0x61, P2 ;  /* 0x000000610c00780c */ /* 0x000fe200017a4270 */
[----:B------:R-:W-:Y:S02]  /*7e40*/  BSSY B1, `(.L_x_251) ;  /* 0x0000005000017945 */ /* 0x000fe40003800000 */
[----:B------:R-:W-:-:S05]  /*7e50*/  FFMA R5, R74, R16, R5 ;  /* 0x000000104a057223 */ /* 0x000fca0000000005 */
[----:B------:R0:W-:Y:S05]  /*7e60*/  @P3 STG.E desc[UR10][R208.64+0x220], R5 ;  /* 0x00022005d0003986 */ /* 0x0001ea000c10190a */
[----:B------:R-:W-:Y:S05]  /*7e70*/  @!P5 BRA `(.L_x_252) ;  /* 0x000000000004d947 */ /* 0x000fea0003800000 */
[----:B------:R0:W5:Y:S02]  /*7e80*/  LDG.E.LTC128B R224, desc[UR10][R136.64+0x220] ;  /* 0x0002200a88e07981 */ /* 0x000164000c1e1920 */
.L_x_252:
[----:B------:R-:W-:Y:S05]  /*7e90*/  BSYNC B1 ;  /* 0x0000000000017941 */ /* 0x000fea0003800000 */
.L_x_251:
[----:B-----5:R-:W-:Y:S01]  /*7ea0*/  FMUL R20, R224, R15 ;  /* 0x0000000fe0147220 */ /* 0x020fe20000400000 */
[----:B------:R-:W-:Y:S01]  /*7eb0*/  ISETP.GT.AND P3, PT, R12, 0x68, P1 ;  /* 0x000000680c00780c */ /* 0x000fe20000f64270 */
[----:B------:R-:W-:Y:S02]  /*7ec0*/  BSSY B1, `(.L_x_253) ;  /* 0x0000005000017945 */ /* 0x000fe40003800000 */
[----:B------:R-:W-:-:S05]  /*7ed0*/  FFMA R75, R75, R16, R20 ;  /* 0x000000104b4b7223 */ /* 0x000fca0000000014 */
[----:B------:R0:W-:Y:S05]  /*7ee0*/  @P5 STG.E desc[UR10][R134.64+0x220], R75 ;  /* 0x0002204b86005986 */ /* 0x0001ea000c10190a */
[----:B------:R-:W-:Y:S05]  /*7ef0*/  @!P3 BRA `(.L_x_254) ;  /* 0x000000000004b947 */ /* 0x000fea0003800000 */
[----:B------:R0:W5:Y:S02]  /*7f00*/  LDG.E.LTC128B R224, desc[UR10][R138.64+0x200] ;  /* 0x0002000a8ae07981 */ /* 0x000164000c1e1920 */
.L_x_254:
[----:B------:R-:W-:Y:S05]  /*7f10*/  BSYNC B1 ;  /* 0x0000000000017941 */ /* 0x000fea0003800000 */
.L_x_253:
[----:B0----5:R-:W-:Y:S01]  /*7f20*/  FMUL R5, R224, R15 ;  /* 0x0000000fe0057220 */ /* 0x021fe20000400000 */
[----:B------:R-:W-:Y:S01]  /*7f30*/  ISETP.GT.AND P5, PT, R12, 0x69, P1 ;  /* 0x000000690c00780c */ /* 0x000fe20000fa4270 */
[----:B------:R-:W-:Y:S02]  /*7f40*/  BSSY B1, `(.L_x_255) ;  /* 0x0000005000017945 */ /* 0x000fe40003800000 */
[----:B------:R-:W-:-:S05]  /*7f50*/  FFMA R5, R76, R16, R5 ;  /* 0x000000104c057223 */ /* 0x000fca0000000005 */
[----:B------:R0:W-:Y:S05]  /*7f60*/  @P3 STG.E desc[UR10][R210.64+0x200], R5 ;  /* 0x00020005d2003986 */ /* 0x0001ea000c10190a */
[----:B------:R-:W-:Y:S05]  /*7f70*/  @!P5 BRA `(.L_x_256) ;  /* 0x000000000004d947 */ /* 0x000fea0003800000 */
[----:B------:R0:W5:Y:S02]  /*7f80*/  LDG.E.LTC128B R224, desc[UR10][R214.64+0x200] ;  /* 0x0002000ad6e07981 */ /* 0x000164000c1e1920 */
.L_x_256:
[----:B------:R-:W-:Y:S05]  /*7f90*/  BSYNC B1 ;  /* 0x0000000000017941 */ /* 0x000fea0003800000 */
.L_x_255:
[----:B-----5:R-:W-:Y:S01]  /*7fa0*/  FMUL R20, R224, R15 ;  /* 0x0000000fe0147220 */ /* 0x020fe20000400000 */
[----:B------:R-:W-:Y:S01]  /*7fb0*/  ISETP.GT.AND P3, PT, R12, 0x68, P2 ;  /* 0x000000680c00780c */ /* 0x000fe20001764270 */
[----:B------:R-:W-:Y:S02]  /*7fc0*/  BSSY B1, `(.L_x_257) ;  /* 0x0000005000017945 */ /* 0x000fe40003800000 */
[----:B------:R-:W-:-:S05]  /*7fd0*/  FFMA R77, R77, R16, R20 ;  /* 0x000000104d4d7223 */ /* 0x000fca0000000014 */
[----:B------:R0:W-:Y:S05]  /*7fe0*/  @P5 STG.E desc[UR10][R140.64+0x200], R77 ;  /* 0x0002004d8c005986 */ /* 0x0001ea000c10190a */
[----:B------:R-:W-:Y:S05]  /*7ff0*/  @!P3 BRA `(.L_x_258) ;  /* 0x000000000004b947 */ /* 0x000fea0003800000 */
[----:B------:R0:W5:Y:S02]  /*8000*/  LDG.E.LTC128B R224, desc[UR10][R138.64+0x220] ;  /* 0x0002200a8ae07981 */ /* 0x000164000c1e1920 */
.L_x_258:
[----:B------:R-:W-:Y:S05]  /*8010*/  BSYNC B1 ;  /* 0x0000000000017941 */ /* 0x000fea0003800000 */
.L_x_257:
[----:B0----5:R-:W-:Y:S01]  /*8020*/  FMUL R5, R224, R15 ;  /* 0x0000000fe0057220 */ /* 0x021fe20000400000 */
[----:B------:R-:W-:Y:S01]  /*8030*/  ISETP.GT.AND P5, PT, R12, 0x69, P2 ;  /* 0x000000690c00780c */ /* 0x000fe200017a4270 */
[----:B------:R-:W-:Y:S02]  /*8040*/  BSSY B1, `(.L_x_259) ;  /* 0x0000005000017945 */ /* 0x000fe40003800000 */
[----:B------:R-:W-:-:S05]  /*8050*/  FFMA R5, R78, R16, R5 ;  /* 0x000000104e057223 */ /* 0x000fca0000000005 */
[----:B------:R0:W-:Y:S05]  /*8060*/  @P3 STG.E desc[UR10][R210.64+0x220], R5 ;  /* 0x00022005d2003986 */ /* 0x0001ea000c10190a */
[----:B------:R-:W-:Y:S05]  /*8070*/  @!P5 BRA `(.L_x_260) ;  /* 0x000000000004d947 */ /* 0x000fea0003800000 */
[----:B------:R0:W5:Y:S02]  /*8080*/  LDG.E.LTC128B R224, desc[UR10][R214.64+0x220] ;  /* 0x0002200ad6e07981 */ /* 0x000164000c1e1920 */
.L_x_260:
[----:B------:R-:W-:Y:S05]  /*8090*/  BSYNC B1 ;  /* 0x0000000000017941 */ /* 0x000fea0003800000 */
.L_x_259:
[----:B-----5:R-:W-:Y:S01]  /*80a0*/  FMUL R20, R224, R15 ;  /* 0x0000000fe0147220 */ /* 0x020fe20000400000 */
[----:B------:R-:W-:Y:S01]  /*80b0*/  ISETP.GT.AND P3, PT, R12, 0x70, P1 ;  /* 0x000000700c00780c */ /* 0x000fe20000f64270 */
[----:B------:R-:W-:Y:S02]  /*80c0*/  BSSY B1, `(.L_x_261) ;  /* 0x0000005000017945 */ /* 0x000fe40003800000 */
[----:B------:R-:W-:-:S05]  /*80d0*/  FFMA R79, R79, R16, R20 ;  /* 0x000000104f4f7223 */ /* 0x000fca0000000014 */
[----:B------:R0:W-:Y:S05]  /*80e0*/  @P5 STG.E desc[UR10][R140.64+0x220], R79 ;  /* 0x0002204f8c005986 */ /* 0x0001ea000c10190a */
[----:B------:R-:W-:Y:S05]  /*80f0*/  @!P3 BRA `(.L_x_262) ;  /* 0x000000000004b947 */ /* 0x000fea0003800000 */
[----:B------:R0:W5:Y:S02]  /*8100*/  LDG.E.LTC128B R224, desc[UR10][R142.64+0x200] ;  /* 0x0002000a8ee07981 */ /* 0x000164000c1e1920 */
.L_x_262:
[----:B------:R-:W-:Y:S05]  /*8110*/  BSYNC B1 ;  /* 0x0000000000017941 */ /* 0x000fea0003800000 */
.L_x_261:
[----:B0----5:R-:W-:Y:S01]  /*8120*/  FMUL R5, R224, R15 ;  /* 0x0000000fe0057220 */ /* 0x021fe20000400000 */
[----:B------:R-:W-:Y:S01]  /*8130*/  ISETP.GT.AND P5, PT, R12, 0x71, P1 ;  /* 0x000000710c00780c */ /* 0x000fe20000fa4270 */
[----:B------:R-:W-:Y:S02]  /*8140*/  BSSY B1, `(.L_x_263) ;  /* 0x0000005000017945 */ /* 0x000fe40003800000 */
[----:B------:R-:W-:-:S05]  /*8150*/  FFMA R5, R80, R16, R5 ;  /* 0x0000001050057223 */ /* 0x000fca0000000005 */
[----:B------:R0:W-:Y:S05]  /*8160*/  @P3 STG.E desc[UR10][R216.64+0x200], R5 ;  /* 0x00020005d8003986 */ /* 0x0001ea000c10190a */
[----:B------:R-:W-:Y:S05]  /*8170*/  @!P5 BRA `(.L_x_264) ;  /* 0x000000000004d947 */ /* 0x000fea0003800000 */
[----:B------:R0:W5:Y:S02]  /*8180*/  LDG.E.LTC128B R224, desc[UR10][R212.64+0x200] ;  /* 0x0002000ad4e07981 */ /* 0x000164000c1e1920 */
.L_x_264:
[----:B------:R-:W-:Y:S05]  /*8190*/  BSYNC B1 ;  /* 0x0000000000017941 */ /* 0x000fea0003800000 */
.L_x_263:
[----:B-----5:R-:W-:Y:S01]  /*81a0*/  FMUL R20, R224, R15 ;  /* 0x0000000fe0147220 */ /* 0x020fe20000400000 */
[----:B------:R-:W-:Y:S01]  /*81b0*/  ISETP.GT.AND P3, PT, R12, 0x70, P2 ;  /* 0x000000700c00780c */ /* 0x000fe20001764270 */
[----:B------:R-:W-:Y:S02]  /*81c0*/  BSSY B1, `(.L_x_265) ;  /* 0x0000005000017945 */ /* 0x000fe40003800000 */
[----:B------:R-:W-:-:S05]  /*81d0*/  FFMA R81, R81, R16, R20 ;  /* 0x0000001051517223 */ /* 0x000fca0000000014 */
[----:B------:R0:W-:Y:S05]  /*81e0*/  @P5 STG.E desc[UR10][R144.64+0x200], R81 ;  /* 0x0002005190005986 */ /* 0x0001ea000c10190a */
[----:B------:R-:W-:Y:S05]  /*81f0*/  @!P3 BRA `(.L_x_266) ;  /* 0x000000000004b947 */ /* 0x000fea0003800000 */
[----:B------:R0:W5:Y:S02]  /*8200*/  LDG.E.LTC128B R224, desc[UR10][R142.64+0x220] ;  /* 0x0002200a8ee07981 */ /* 0x000164000c1e1920 */
.L_x_266:
[----:B------:R-:W-:Y:S05]  /*8210*/  BSYNC B1 ;  /* 0x0000000000017941 */ /* 0x000fea0003800000 */
.L_x_265:
[----:B0----5:R-:W-:Y:S01]  /*8220*/  FMUL R5, R224, R15 ;  /* 0x0000000fe0057220 */ /* 0x021fe20000400000 */
[----:B------:R-:W-:Y:S01]  /*8230*/  ISETP.GT.AND P5, PT, R12, 0x71, P2 ;  /* 0x000000710c00780c */ /* 0x000fe200017a4270 */
[----:B------:R-:W-:Y:S02]  /*8240*/  BSSY B1, `(.L_x_267) ;  /* 0x0000005000017945 */ /* 0x000fe40003800000 */
[----:B------:R-:W-:-:S05]  /*8250*/  FFMA R5, R82, R16, R5 ;  /* 0x0000001052057223 */ /* 0x000fca0000000005 */
[----:B------:R0:W-:Y:S05]  /*8260*/  @P3 STG.E desc[UR10][R216.64+0x220], R5 ;  /* 0x00022005d8003986 */ /* 0x0001ea000c10190a */
[----:B------:R-:W-:Y:S05]  /*8270*/  @!P5 BRA `(.L_x_268) ;  /* 0x000000000004d947 */ /* 0x000fea0003800000 */
[----:B------:R0:W5:Y:S02]  /*8280*/  LDG.E.LTC128B R224, desc[UR10][R212.64+0x220] ;  /* 0x0002200ad4e07981 */ /* 0x000164000c1e1920 */
.L_x_268:
[----:B------:R-:W-:Y:S05]  /*8290*/  BSYNC B1 ;  /* 0x0000000000017941 */ /* 0x000fea0003800000 */
.L_x_267:
[----:B-----5:R-:W-:Y:S01]  /*82a0*/  FMUL R20, R224, R15 ;  /* 0x0000000fe0147220 */ /* 0x020fe20000400000 */
[----:B------:R-:W-:Y:S01]  /*82b0*/  ISETP.GT.AND P3, PT, R12, 0x78, P1 ;  /* 0x000000780c00780c */ /* 0x000fe20000f64270 */
[----:B------:R-:W-:Y:S02]  /*82c0*/  BSSY B1, `(.L_x_269) ;  /* 0x0000005000017945 */ /* 0x000fe40003800000 */
[----:B------:R-:W-:-:S05]  /*82d0*/  FFMA R83, R83, R16, R20 ;  /* 0x0000001053537223 */ /* 0x000fca0000000014 */
[----:B------:R0:W-:Y:S05]  /*82e0*/  @P5 STG.E desc[UR10][R144.64+0x220], R83 ;  /* 0x0002205390005986 */ /* 0x0001ea000c10190a */
[----:B------:R-:W-:Y:S05]  /*82f0*/  @!P3 BRA `(.L_x_270) ;  /* 0x000000000004b947 */ /* 0x000fea0003800000 */
[----:B------:R0:W5:Y:S02]  /*8300*/  LDG.E.LTC128B R224, desc[UR10][R148.64+0x200] ;  /* 0x0002000a94e07981 */ /* 0x000164000c1e1920 */
.L_x_270:
[----:B------:R-:W-:Y:S05]  /*8310*/  BSYNC B1 ;  /* 0x0000000000017941 */ /* 0x000fea0003800000 */
.L_x_269:
[----:B0----5:R-:W-:Y:S01]  /*8320*/  FMUL R5, R224, R15 ;  /* 0x0000000fe0057220 */ /* 0x021fe20000400000 */
[----:B------:R-:W-:Y:S01]  /*8330*/  ISETP.GT.AND P1, PT, R12, 0x79, P1 ;  /* 0x000000790c00780c */ /* 0x000fe20000f24270 */
[----:B------:R-:W-:Y:S02]  /*8340*/  BSSY B1, `(.L_x_271) ;  /* 0x0000005000017945 */ /* 0x000fe40003800000 */
[----:B------:R-:W-:-:S05]  /*8350*/  FFMA R5, R84, R16, R5 ;  /* 0x0000001054057223 */ /* 0x000fca0000000005 */
[----:B------:R0:W-:Y:S05]  /*8360*/  @P3 STG.E desc[UR10][R146.64+0x200], R5 ;  /* 0x0002000592003986 */ /* 0x0001ea000c10190a */
[----:B------:R-:W-:Y:S05]  /*8370*/  @!P1 BRA `(.L_x_272) ;  /* 0x0000000000049947 */ /* 0x000fea0003800000 */
[----:B------:R0:W5:Y:S02]  /*8380*/  LDG.E.LTC128B R224, desc[UR10][R8.64+0x200] ;  /* 0x0002000a08e07981 */ /* 0x000164000c1e1920 */
.L_x_272:
[----:B------:R-:W-:Y:S05]  /*8390*/  BSYNC B1 ;  /* 0x0000000000017941 */ /* 0x000fea0003800000 */
.L_x_271:
[----:B-----5:R-:W-:Y:S01]  /*83a0*/  FMUL R20, R224, R15 ;  /* 0x0000000fe0147220 */ /* 0x020fe20000400000 */
[----:B------:R-:W-:Y:S01]  /*83b0*/  ISETP.GT.AND P3, PT, R12, 0x78, P2 ;  /* 0x000000780c00780c */ /* 0x000fe20001764270 */
[----:B------:R-:W-:Y:S02]  /*83c0*/  BSSY B1, `(.L_x_273) ;  /* 0x0000005000017945 */ /* 0x000fe40003800000 */
[----:B------:R-:W-:-:S05]  /*83d0*/  FFMA R85, R85, R16, R20 ;  /* 0x0000001055557223 */ /* 0x000fca0000000014 */
[----:B------:R0:W-:Y:S05]  /*83e0*/  @P1 STG.E desc[UR10][R18.64+0x200], R85 ;  /* 0x0002005512001986 */ /* 0x0001ea000c10190a */
[----:B------:R-:W-:Y:S05]  /*83f0*/  @!P3 BRA `(.L_x_274) ;  /* 0x000000000004b947 */ /* 0x000fea0003800000 */
[----:B------:R0:W5:Y:S02]  /*8400*/  LDG.E.LTC128B R224, desc[UR10][R148.64+0x220] ;  /* 0x0002200a94e07981 */ /* 0x000164000c1e1920 */
.L_x_274:
[----:B------:R-:W-:Y:S05]  /*8410*/  BSYNC B1 ;  /* 0x0000000000017941 */ /* 0x000fea0003800000 */
.L_x_273:
[----:B0----5:R-:W-:Y:S01]  /*8420*/  FMUL R5, R224, R15 ;  /* 0x0000000fe0057220 */ /* 0x021fe20000400000 */
[----:B------:R-:W-:Y:S01]  /*8430*/  ISETP.GT.AND P2, PT, R12, 0x79, P2 ;  /* 0x000000790c00780c */ /* 0x000fe20001744270 */
[----:B------:R-:W-:Y:S02]  /*8440*/  BSSY B1, `(.L_x_275) ;  /* 0x0000005000017945 */ /* 0x000fe40003800000 */
[----:B------:R-:W-:-:S05]  /*8450*/  FFMA R5, R86, R16, R5 ;  /* 0x0000001056057223 */ /* 0x000fca0000000005 */
[----:B------:R0:W-:Y:S05]  /*8460*/  @P3 STG.E desc[UR10][R146.64+0x220], R5 ;  /* 0x0002200592003986 */ /* 0x0001ea000c10190a */
[----:B------:R-:W-:Y:S05]  /*8470*/  @!P2 BRA `(.L_x_276) ;  /* 0x000000000004a947 */ /* 0x000fea0003800000 */
[----:B------:R0:W5:Y:S02]  /*8480*/  LDG.E.LTC128B R224, desc[UR10][R8.64+0x220] ;  /* 0x0002200a08e07981 */ /* 0x000164000c1e1920 */
.L_x_276:
[----:B------:R-:W-:Y:S05]  /*8490*/  BSYNC B1 ;  /* 0x0000000000017941 */ /* 0x000fea0003800000 */
.L_x_275:
[----:B-----5:R-:W-:-:S04]  /*84a0*/  FMUL R224, R224, R15 ;  /* 0x0000000fe0e07220 */ /* 0x020fc80000400000 */
[----:B------:R-:W-:Y:S01]  /*84b0*/  FFMA R87, R87, R16, R224 ;  /* 0x0000001057577223 */ /* 0x000fe200000000e0 */
[----:B------:R-:W-:Y:S06]  /*84c0*/  @!P2 BRA `(.L_x_277) ;  /* 0x0000001c0020a947 */ /* 0x000fec0003800000 */
[----:B------:R0:W-:Y:S01]  /*84d0*/  STG.E desc[UR10][R18.64+0x220], R87 ;  /* 0x0002205712007986 */ /* 0x0001e2000c10190a */
[----:B------:R-:W-:Y:S05]  /*84e0*/  BRA `(.L_x_277) ;  /* 0x0000001c00187947 */ /* 0x000fea0003800000 */
.L_x_26:
[----:B------:R-:W-:Y:S01]  /*84f0*/  ULDC.64 UR8, c[0x0][0x6c0] ;  /* 0x0001b00000087ab9 */ /* 0x000fe20000000a00 */
[-C--:B--2---:R-:W-:Y:S01]  /*8500*/  FMUL R5, R88, R16.reuse ;  /* 0x0000001058057220 */ /* 0x084fe20000400000 */
[C---:B------:R-:W-:Y:S01]  /*8510*/  LEA R8, P1, R22.reuse, UR8, 0x2 ;  /* 0x0000000816087c11 */ /* 0x040fe2000f8210ff */
[-C--:B------:R-:W-:Y:S01]  /*8520*/  FMUL R89, R89, R16.reuse ;  /* 0x0000001059597220 */ /* 0x080fe20000400000 */
[----:B------:R-:W-:Y:S01]  /*8530*/  ISETP.GT.AND P3, PT, R13, 0x8, PT ;  /* 0x000000080d00780c */ /* 0x000fe20003f64270 */
[----:B------:R-:W-:Y:S01]  /*8540*/  IMAD R17, R167, 0x1c, RZ ;  /* 0x0000001ca7117824 */ /* 0x000fe200078e02ff */
[----:B------:R-:W-:Y:S01]  /*8550*/  LEA.HI.X R9, R22, UR9, R153, 0x2, P1 ;  /* 0x0000000916097c11 */ /* 0x000fe200088f1499 */
[-C--:B------:R-:W-:Y:S01]  /*8560*/  FMUL R11, R90, R16.reuse ;  /* 0x000000105a0b7220 */ /* 0x080fe20000400000 */
[----:B------:R-:W-:Y:S01]  /*8570*/  ISETP.GT.AND P1, PT, R12, 0x1, P2 ;  /* 0x000000010c00780c */ /* 0x000fe20001724270 */
[----:B------:R-:W-:Y:S01]  /*8580*/  FMUL R91, R91, R16 ;  /* 0x000000105b5b7220 */ /* 0x000fe20000400000 */
[----:B------:R-:W-:Y:S01]  /*8590*/  LEA R18, P6, R166, R8, 0x2 ;  /* 0x00000008a6127211 */ /* 0x000fe200078c10ff */
[----:B------:R0:W-:Y:S01]  /*85a0*/  @P5 STG.E desc[UR10][R8.64], R5 ;  /* 0x0000000508005986 */ /* 0x0001e2000c10190a */
[----:B------:R-:W-:Y:S01]  /*85b0*/  ISETP.GT.AND P5, PT, R12, RZ, P3 ;  /* 0x000000ff0c00720c */ /* 0x000fe20001fa4270 */
[-C--:B------:R-:W-:Y:S01]  /*85c0*/  FMUL R93, R93, R16.reuse ;  /* 0x000000105d5d7220 */ /* 0x080fe20000400000 */
[--C-:B------:R-:W-:Y:S01]  /*85d0*/  LEA.HI.X R19, R166, R9, R167.reuse, 0x2, P6 ;  /* 0x00000009a6137211 */ /* 0x100fe200030f14a7 */
[-C--:B------:R-:W-:Y:S01]  /*85e0*/  FMUL R95, R95, R16.reuse ;  /* 0x000000105f5f7220 */ /* 0x080fe20000400000 */
[----:B------:R-:W-:Y:S01]  /*85f0*/  ISETP.GT.AND P6, PT, R12, 0x1, P3 ;  /* 0x000000010c00780c */ /* 0x000fe20001fc4270 */
[----:B------:R-:W-:Y:S01]  /*8600*/  FMUL R97, R97, R16 ;  /* 0x0000001061617220 */ /* 0x000fe20000400000 */
[C---:B------:R-:W-:Y:S01]  /*8610*/  SHF.L.U64.HI R167, R166.reuse, 0x5, R167 ;  /* 0x00000005a6a77819 */ /* 0x040fe200000102a7 */
[----:B------:R-:W-:-:S04]  /*8620*/  IMAD.WIDE.U32 R20, R166, 0x1c, R18 ;  /* 0x0000001ca6147825 */ /* 0x000fc800078e0012 */
[-C--:B------:R-:W-:Y:S01]  /*8630*/  FMUL R99, R99, R16.reuse ;  /* 0x0000001063637220 */ /* 0x080fe20000400000 */
[----:B------:R-:W-:Y:S01]  /*8640*/  @P1 STG.E desc[UR10][R18.64], R89 ;  /* 0x0000005912001986 */ /* 0x000fe2000c10190a */
[----:B------:R-:W-:Y:S01]  /*8650*/  ISETP.GT.AND P1, PT, R12, 0x8, P2 ;  /* 0x000000080c00780c */ /* 0x000fe20001724270 */
[----:B------:R-:W-:Y:S02]  /*8660*/  IMAD.IADD R21, R17, 0x1, R21 ;  /* 0x0000000111157824 */ /* 0x000fe400078e0215 */
[-C--:B------:R-:W-:Y:S01]  /*8670*/  FMUL R17, R92, R16.reuse ;  /* 0x000000105c117220 */ /* 0x080fe20000400000 */
[----:B0-----:R-:W-:Y:S01]  /*8680*/  IMAD.SHL.U32 R5, R166, 0x20, RZ ;  /* 0x00000020a6057824 */ /* 0x001fe200078e00ff */
[----:B------:R0:W-:Y:S01]  /*8690*/  @P5 STG.E desc[UR10][R8.64+0x20], R11 ;  /* 0x0000200b08005986 */ /* 0x0001e2000c10190a */
[C---:B------:R-:W-:Y:S01]  /*86a0*/  ISETP.GT.AND P5, PT, R12.reuse, 0x9, P2 ;  /* 0x000000090c00780c */ /* 0x040fe200017a4270 */
[-C--:B------:R-:W-:Y:S01]  /*86b0*/  FMUL R101, R101, R16.reuse ;  /* 0x0000001065657220 */ /* 0x080fe20000400000 */
[----:B------:R-:W-:Y:S01]  /*86c0*/  FMUL R103, R103, R16 ;  /* 0x0000001067677220 */ /* 0x000fe20000400000 */
[----:B------:R-:W-:Y:S01]  /*86d0*/  @P6 STG.E desc[UR10][R18.64+0x20], R91 ;  /* 0x0000205b12006986 */ /* 0x000fe2000c10190a */
[----:B------:R-:W-:Y:S01]  /*86e0*/  IADD3 R22, P6, R5, R18, RZ ;  /* 0x0000001205167210 */ /* 0x000fe20007fde0ff */
[-C--:B------:R-:W-:Y:S01]  /*86f0*/  FMUL R105, R105, R16.reuse ;  /* 0x0000001069697220 */ /* 0x080fe20000400000 */
[-C--:B------:R-:W-:Y:S01]  /*8700*/  FMUL R107, R107, R16.reuse ;  /* 0x000000106b6b7220 */ /* 0x080fe20000400000 */
[-C--:B------:R-:W-:Y:S01]  /*8710*/  FMUL R109, R109, R16.reuse ;  /* 0x000000106d6d7220 */ /* 0x080fe20000400000 */
[----:B------:R1:W-:Y:S01]  /*8720*/  @P1 STG.E desc[UR10][R20.64], R17 ;  /* 0x0000001114001986 */ /* 0x0003e2000c10190a */
[C---:B------:R-:W-:Y:S01]  /*8730*/  ISETP.GT.AND P1, PT, R12.reuse, 0x8, P3 ;  /* 0x000000080c00780c */ /* 0x040fe20001f24270 */
[----:B------:R-:W-:Y:S01]  /*8740*/  IMAD.X R23, R167, 0x1, R19, P6 ;  /* 0x00000001a7177824 */ /* 0x000fe200030e0613 */
[----:B------:R-:W-:Y:S01]  /*8750*/  ISETP.GT.AND P6, PT, R12, 0x9, P3 ;  /* 0x000000090c00780c */ /* 0x000fe20001fc4270 */
[-C--:B0-----:R-:W-:Y:S01]  /*8760*/  FMUL R11, R94, R16.reuse ;  /* 0x000000105e0b7220 */ /* 0x081fe20000400000 */
[-C--:B------:R-:W-:Y:S01]  /*8770*/  FMUL R111, R111, R16.reuse ;  /* 0x000000106f6f7220 */ /* 0x080fe20000400000 */
[-C--:B------:R-:W-:Y:S01]  /*8780*/  FMUL R113, R113, R16.reuse ;  /* 0x0000001071717220 */ /* 0x080fe20000400000 */
[----:B------:R-:W-:Y:S01]  /*8790*/  @P5 STG.E desc[UR10][R22.64], R93 ;  /* 0x0000005d16005986 */ /* 0x000fe2000c10190a */
[----:B------:R-:W-:Y:S01]  /*87a0*/  ISETP.GT.AND P5, PT, R12, 0x10, P2 ;  /* 0x000000100c00780c */ /* 0x000fe200017a4270 */
[-C--:B------:R-:W-:Y:S01]  /*87b0*/  FMUL R115, R115, R16.reuse ;  /* 0x0000001073737220 */ /* 0x080fe20000400000 */
[-C--:B------:R-:W-:Y:S01]  /*87c0*/  FMUL R117, R117, R16.reuse ;  /* 0x0000001075757220 */ /* 0x080fe20000400000 */
[-C--:B------:R-:W-:Y:S01]  /*87d0*/  FMUL R119, R119, R16.reuse ;  /* 0x0000001077777220 */ /* 0x080fe20000400000 */
[-C--:B-1----:R-:W-:Y:S01]  /*87e0*/  FMUL R17, R96, R16.reuse ;  /* 0x0000001060117220 */ /* 0x082fe20000400000 */
[----:B------:R-:W-:Y:S01]  /*87f0*/  FMUL R121, R121, R16 ;  /* 0x0000001079797220 */ /* 0x000fe20000400000 */
[----:B------:R0:W-:Y:S01]  /*8800*/  @P1 STG.E desc[UR10][R20.64+0x20], R11 ;  /* 0x0000200b14001986 */ /* 0x0001e2000c10190a */
[----:B------:R-:W-:Y:S01]  /*8810*/  IADD3 R88, P1, R5, R20, RZ ;  /* 0x0000001405587210 */ /* 0x000fe20007f3e0ff */
[-C--:B------:R-:W-:Y:S01]  /*8820*/  FMUL R123, R123, R16.reuse ;  /* 0x000000107b7b7220 */ /* 0x080fe20000400000 */
[-C--:B------:R-:W-:Y:S01]  /*8830*/  FMUL R125, R125, R16.reuse ;  /* 0x000000107d7d7220 */ /* 0x080fe20000400000 */
[----:B------:R-:W-:Y:S01]  /*8840*/  @P6 STG.E desc[UR10][R22.64+0x20], R95 ;  /* 0x0000205f16006986 */ /* 0x000fe2000c10190a */
[C---:B------:R-:W-:Y:S01]  /*8850*/  ISETP.GT.AND P6, PT, R12.reuse, 0x11, P2 ;  /* 0x000000110c00780c */ /* 0x040fe200017c4270 */
[----:B------:R-:W-:Y:S01]  /*8860*/  IMAD.X R89, R167, 0x1, R21, P1 ;  /* 0x00000001a7597824 */ /* 0x000fe200008e0615 */
[----:B------:R-:W-:Y:S01]  /*8870*/  ISETP.GT.AND P1, PT, R12, 0x10, P3 ;  /* 0x000000100c00780c */ /* 0x000fe20001f24270 */
[-C--:B------:R-:W-:Y:S01]  /*8880*/  FMUL R127, R127, R16.reuse ;  /* 0x000000107f7f7220 */ /* 0x080fe20000400000 */
[-C--:B------:R-:W-:Y:S01]  /*8890*/  FMUL R129, R129, R16.reuse ;  /* 0x0000001081817220 */ /* 0x080fe20000400000 */
[----:B------:R-:W-:Y:S01]  /*88a0*/  FMUL R131, R131, R16 ;  /* 0x0000001083837220 */ /* 0x000fe20000400000 */
[----:B------:R1:W-:Y:S01]  /*88b0*/  @P5 STG.E desc[UR10][R88.64], R17 ;  /* 0x0000001158005986 */ /* 0x0003e2000c10190a */
[----:B------:R-:W-:Y:S01]  /*88c0*/  IADD3 R90, P5, R5, R22, RZ ;  /* 0x00000016055a7210 */ /* 0x000fe20007fbe0ff */
[-C--:B0-----:R-:W-:Y:S01]  /*88d0*/  FMUL R11, R98, R16.reuse ;  /* 0x00000010620b7220 */ /* 0x081fe20000400000 */
[-C--:B------:R-:W-:Y:S01]  /*88e0*/  FMUL R133, R133, R16.reuse ;  /* 0x0000001085857220 */ /* 0x080fe20000400000 */
[-C--:B------:R-:W-:Y:S01]  /*88f0*/  FMUL R135, R135, R16.reuse ;  /* 0x0000001087877220 */ /* 0x080fe20000400000 */
[-C--:B------:R-:W-:Y:S01]  /*8900*/  FMUL R137, R137, R16.reuse ;  /* 0x0000001089897220 */ /* 0x080fe20000400000 */
[----:B------:R-:W-:Y:S01]  /*8910*/  IMAD.X R91, R167, 0x1, R23, P5 ;  /* 0x00000001a75b7824 */ /* 0x000fe200028e0617 */
[C---:B------:R-:W-:Y:S01]  /*8920*/  ISETP.GT.AND P5, PT, R12.reuse, 0x11, P3 ;  /* 0x000000110c00780c */ /* 0x040fe20001fa4270 */
[-C--:B------:R-:W-:Y:S01]  /*8930*/  FMUL R139, R139, R16.reuse ;  /* 0x000000108b8b7220 */ /* 0x080fe20000400000 */
[-C--:B------:R-:W-:Y:S01]  /*8940*/  FMUL R141, R141, R16.reuse ;  /* 0x000000108d8d7220 */ /* 0x080fe20000400000 */
[-C--:B------:R-:W-:Y:S01]  /*8950*/  FMUL R143, R143, R16.reuse ;  /* 0x000000108f8f7220 */ /* 0x080fe20000400000 */
[----:B------:R-:W-:Y:S01]  /*8960*/  @P6 STG.E desc[UR10][R90.64], R97 ;  /* 0x000000615a006986 */ /* 0x000fe2000c10190a */
[----:B------:R-:W-:Y:S01]  /*8970*/  ISETP.GT.AND P6, PT, R12, 0x18, P2 ;  /* 0x000000180c00780c */ /* 0x000fe200017c4270 */
[-C--:B-1----:R-:W-:Y:S01]  /*8980*/  FMUL R17, R100, R16.reuse ;  /* 0x0000001064117220 */ /* 0x082fe20000400000 */
[----:B------:R-:W-:Y:S01]  /*8990*/  FMUL R145, R145, R16 ;  /* 0x0000001091917220 */ /* 0x000fe20000400000 */
[----:B------:R0:W-:Y:S01]  /*89a0*/  @P1 STG.E desc[UR10][R88.64+0x20], R11 ;  /* 0x0000200b58001986 */ /* 0x0001e2000c10190a */
[----:B------:R-:W-:Y:S01]  /*89b0*/  IADD3 R92, P1, R5, R88, RZ ;  /* 0x00000058055c7210 */ /* 0x000fe20007f3e0ff */
[-C--:B------:R-:W-:Y:S01]  /*89c0*/  FMUL R147, R147, R16.reuse ;  /* 0x0000001093937220 */ /* 0x080fe20000400000 */
[-C--:B------:R-:W-:Y:S01]  /*89d0*/  FMUL R149, R149, R16.reuse ;  /* 0x0000001095957220 */ /* 0x080fe20000400000 */
[-C--:B------:R-:W-:Y:S01]  /*89e0*/  FMUL R151, R151, R16.reuse ;  /* 0x0000001097977220 */ /* 0x080fe20000400000 */
[----:B------:R-:W-:Y:S01]  /*89f0*/  @P5 STG.E desc[UR10][R90.64+0x20], R99 ;  /* 0x000020635a005986 */ /* 0x000fe2000c10190a */
[----:B------:R-:W-:Y:S01]  /*8a00*/  IMAD.X R93, R167, 0x1, R89, P1 ;  /* 0x00000001a75d7824 */ /* 0x000fe200008e0659 */
[C---:B------:R-:W-:Y:S01]  /*8a10*/  ISETP.GT.AND P5, PT, R12.reuse, 0x19, P2 ;  /* 0x000000190c00780c */ /* 0x040fe200017a4270 */
[-C--:B------:R-:W-:Y:S01]  /*8a20*/  FMUL R25, R25, R16.reuse ;  /* 0x0000001019197220 */ /* 0x080fe20000400000 */
[----:B------:R-:W-:Y:S01]  /*8a30*/  ISETP.GT.AND P1, PT, R12, 0x18, P3 ;  /* 0x000000180c00780c */ /* 0x000fe20001f24270 */
        /* <DEDUP_REMOVED lines=66> */
[----:B-1----:R-:W-:-:S02]  /*8e60*/  FMUL R17, R112, R16 ;  /* 0x0000001070117220 */ /* 0x002fc40000400000 */
[----:B------:R0:W-:Y:S01]  /*8e70*/  @P1 STG.E desc[UR10][R100.64+0x20], R11 ;  /* 0x0000200b64001986 */ /* 0x0001e2000c10190a */
[----:B------:R-:W-:-:S04]  /*8e80*/  IADD3 R104, P1, R5, R100, RZ ;  /* 0x0000006405687210 */ /* 0x000fc80007f3e0ff */
[----:B------:R-:W-:Y:S01]  /*8e90*/  @P6 STG.E desc[UR10][R102.64+0x20], R111 ;  /* 0x0000206f66006986 */ /* 0x000fe2000c10190a */
[----:B------:R-:W-:Y:S01]  /*8ea0*/  IMAD.X R105, R167, 0x1, R101, P1 ;  /* 0x00000001a7697824 */ /* 0x000fe200008e0665 */
[C---:B------:R-:W-:Y:S02]  /*8eb0*/  ISETP.GT.AND P6, PT, R12.reuse, 0x31, P2 ;  /* 0x000000310c00780c */ /* 0x040fe400017c4270 */
[----:B------:R-:W-:Y:S02]  /*8ec0*/  ISETP.GT.AND P1, PT, R12, 0x30, P3 ;  /* 0x000000300c00780c */ /* 0x000fe40001f24270 */
[----:B------:R1:W-:Y:S01]  /*8ed0*/  @P5 STG.E desc[UR10][R104.64], R17 ;  /* 0x0000001168005986 */ /* 0x0003e2000c10190a */
[----:B------:R-:W-:Y:S01]  /*8ee0*/  IADD3 R106, P5, R5, R102, RZ ;  /* 0x00000066056a7210 */ /* 0x000fe20007fbe0ff */
[----:B0-----:R-:W-:-:S04]  /*8ef0*/  FMUL R11, R114, R16 ;  /* 0x00000010720b7220 */ /* 0x001fc80000400000 */
[----:B------:R-:W-:Y:S01]  /*8f00*/  IMAD.X R107, R167, 0x1, R103, P5 ;  /* 0x00000001a76b7824 */ /* 0x000fe200028e0667 */
[----:B------:R-:W-:-:S04]  /*8f10*/  ISETP.GT.AND P5, PT, R12, 0x31, P3 ;  /* 0x000000310c00780c */ /* 0x000fc80001fa4270 */
[----:B------:R-:W-:Y:S01]  /*8f20*/  @P6 STG.E desc[UR10][R106.64], R113 ;  /* 0x000000716a006986 */ /* 0x000fe2000c10190a */
[----:B------:R-:W-:Y:S01]  /*8f30*/  ISETP.GT.AND P6, PT, R12, 0x38, P2 ;  /* 0x000000380c00780c */ /* 0x000fe200017c4270 */
[----:B-1----:R-:W-:Y:S02]  /*8f40*/  FMUL R17, R116, R16 ;  /* 0x0000001074117220 */ /* 0x002fe40000400000 */
        /* <DEDUP_REMOVED lines=100> */
[----:B------:R1:W-:Y:S01]  /*9590*/  @P6 STG.E desc[UR10][R134.64+0x20], R143 ;  /* 0x0000208f86006986 */ /* 0x0003e2000c10190a */
[----:B------:R-:W-:Y:S01]  /*95a0*/  IMAD.X R137, R167, 0x1, R133, P1 ;  /* 0x00000001a7897824 */ /* 0x000fe200008e0685 */
[C---:B------:R-:W-:Y:S02]  /*95b0*/  ISETP.GT.AND P6, PT, R12.reuse, 0x71, P2 ;  /* 0x000000710c00780c */ /* 0x040fe400017c4270 */
[----:B------:R-:W-:Y:S02]  /*95c0*/  ISETP.GT.AND P1, PT, R12, 0x70, P3 ;  /* 0x000000700c00780c */ /* 0x000fe40001f24270 */
[----:B------:R-:W-:Y:S01]  /*95d0*/  @P5 STG.E desc[UR10][R136.64], R17 ;  /* 0x0000001188005986 */ /* 0x000fe2000c10190a */
[----:B------:R-:W-:Y:S01]  /*95e0*/  IADD3 R138, P5, R5, R134, RZ ;  /* 0x00000086058a7210 */ /* 0x000fe20007fbe0ff */
[----:B0-----:R-:W-:-:S04]  /*95f0*/  FMUL R11, R146, R16 ;  /* 0x00000010920b7220 */ /* 0x001fc80000400000 */
[----:B------:R-:W-:Y:S01]  /*9600*/  IMAD.X R139, R167, 0x1, R135, P5 ;  /* 0x00000001a78b7824 */ /* 0x000fe200028e0687 */
[----:B------:R-:W-:-:S04]  /*9610*/  ISETP.GT.AND P5, PT, R12, 0x71, P3 ;  /* 0x000000710c00780c */ /* 0x000fc80001fa4270 */
[----:B------:R-:W-:Y:S01]  /*9620*/  @P6 STG.E desc[UR10][R138.64], R145 ;  /* 0x000000918a006986 */ /* 0x000fe2000c10190a */
[----:B------:R-:W-:-:S03]  /*9630*/  IADD3 R140, P6, R5, R136, RZ ;  /* 0x00000088058c7210 */ /* 0x000fc60007fde0ff */
[----:B------:R0:W-:Y:S01]  /*9640*/  @P1 STG.E desc[UR10][R136.64+0x20], R11 ;  /* 0x0000200b88001986 */ /* 0x0001e2000c10190a */
[----:B------:R-:W-:Y:S01]  /*9650*/  ISETP.GT.AND P1, PT, R12, 0x78, P2 ;  /* 0x000000780c00780c */ /* 0x000fe20001724270 */
[----:B------:R-:W-:Y:S01]  /*9660*/  IMAD.X R141, R167, 0x1, R137, P6 ;  /* 0x00000001a78d7824 */ /* 0x000fe200030e0689 */
[----:B------:R-:W-:Y:S01]  /*9670*/  IADD3 R142, P6, R5, R138, RZ ;  /* 0x0000008a058e7210 */ /* 0x000fe20007fde0ff */
[-C--:B------:R-:W-:Y:S01]  /*9680*/  FMUL R5, R148, R16.reuse ;  /* 0x0000001094057220 */ /* 0x080fe20000400000 */
[C---:B------:R-:W-:Y:S01]  /*9690*/  ISETP.GT.AND P2, PT, R12.reuse, 0x79, P2 ;  /* 0x000000790c00780c */ /* 0x040fe20001744270 */
[----:B------:R-:W-:Y:S01]  /*96a0*/  @P5 STG.E desc[UR10][R138.64+0x20], R147 ;  /* 0x000020938a005986 */ /* 0x000fe2000c10190a */
[C---:B------:R-:W-:Y:S01]  /*96b0*/  ISETP.GT.AND P5, PT, R12.reuse, 0x78, P3 ;  /* 0x000000780c00780c */ /* 0x040fe20001fa4270 */
[----:B-1----:R-:W-:Y:S01]  /*96c0*/  IMAD.X R143, R167, 0x1, R139, P6 ;  /* 0x00000001a78f7824 */ /* 0x002fe200030e068b */
[----:B------:R-:W-:Y:S01]  /*96d0*/  ISETP.GT.AND P3, PT, R12, 0x79, P3 ;  /* 0x000000790c00780c */ /* 0x000fe20001f64270 */
[----:B0-----:R-:W-:-:S04]  /*96e0*/  FMUL R11, R150, R16 ;  /* 0x00000010960b7220 */ /* 0x001fc80000400000 */
[----:B------:R0:W-:Y:S01]  /*96f0*/  @P1 STG.E desc[UR10][R140.64], R5 ;  /* 0x000000058c001986 */ /* 0x0001e2000c10190a */
[----:B------:R-:W-:-:S03]  /*9700*/  ISETP.GT.AND P1, PT, R13, 0x80, PT ;  /* 0x000000800d00780c */ /* 0x000fc60003f24270 */
[----:B------:R-:W-:Y:S01]  /*9710*/  @P2 STG.E desc[UR10][R142.64], R149 ;  /* 0x000000958e002986 */ /* 0x000fe2000c10190a */
[C---:B------:R-:W-:Y:S02]  /*9720*/  ISETP.GT.AND P6, PT, R12.reuse, RZ, P1 ;  /* 0x000000ff0c00720c */ /* 0x040fe40000fc4270 */
[----:B------:R-:W-:Y:S01]  /*9730*/  ISETP.GT.AND P2, PT, R12, 0x1, P1 ;  /* 0x000000010c00780c */ /* 0x000fe20000f44270 */
[----:B------:R1:W-:Y:S01]  /*9740*/  @P5 STG.E desc[UR10][R140.64+0x20], R11 ;  /* 0x0000200b8c005986 */ /* 0x0003e2000c10190a */
[----:B------:R-:W-:Y:S01]  /*9750*/  ISETP.GT.AND P5, PT, R13, 0x88, PT ;  /* 0x000000880d00780c */ /* 0x000fe20003fa4270 */
[-C--:B------:R-:W-:Y:S01]  /*9760*/  FMUL R13, R26, R16.reuse ;  /* 0x000000101a0d7220 */ /* 0x080fe20000400000 */
[----:B0-----:R-:W-:Y:S01]  /*9770*/  FMUL R5, R24, R16 ;  /* 0x0000001018057220 */ /* 0x001fe20000400000 */
[----:B------:R-:W-:Y:S01]  /*9780*/  @P3 STG.E desc[UR10][R142.64+0x20], R151 ;  /* 0x000020978e003986 */ /* 0x000fe2000c10190a */
[----:B------:R-:W-:-:S05]  /*9790*/  ISETP.GT.AND P3, PT, R12, RZ, P5 ;  /* 0x000000ff0c00720c */ /* 0x000fca0002f64270 */
[----:B------:R0:W-:Y:S01]  /*97a0*/  @P6 STG.E desc[UR10][R8.64+0x200], R5 ;  /* 0x0002000508006986 */ /* 0x0001e2000c10190a */
[----:B------:R-:W-:Y:S01]  /*97b0*/  ISETP.GT.AND P6, PT, R12, 0x1, P5 ;  /* 0x000000010c00780c */ /* 0x000fe20002fc4270 */
[----:B-1----:R-:W-:Y:S02]  /*97c0*/  FMUL R11, R28, R16 ;  /* 0x000000101c0b7220 */ /* 0x002fe40000400000 */
[----:B------:R-:W-:Y:S01]  /*97d0*/  @P2 STG.E desc[UR10][R18.64+0x200], R25 ;  /* 0x0002001912002986 */ /* 0x000fe2000c10190a */
[----:B------:R-:W-:-:S03]  /*97e0*/  ISETP.GT.AND P2, PT, R12, 0x8, P1 ;  /* 0x000000080c00780c */ /* 0x000fc60000f44270 */
[----:B------:R1:W-:Y:S01]  /*97f0*/  @P3 STG.E desc[UR10][R8.64+0x220], R13 ;  /* 0x0002200d08003986 */ /* 0x0003e2000c10190a */
[----:B------:R-:W-:Y:S01]  /*9800*/  ISETP.GT.AND P3, PT, R12, 0x9, P1 ;  /* 0x000000090c00780c */ /* 0x000fe20000f64270 */
[----:B0-----:R-:W-:-:S04]  /*9810*/  FMUL R5, R30, R16 ;  /* 0x000000101e057220 */ /* 0x001fc80000400000 */
[----:B------:R-:W-:Y:S01]  /*9820*/  @P6 STG.E desc[UR10][R18.64+0x220], R27 ;  /* 0x0002201b12006986 */ /* 0x000fe2000c10190a */
[----:B------:R-:W-:-:S03]  /*9830*/  ISETP.GT.AND P6, PT, R12, 0x8, P5 ;  /* 0x000000080c00780c */ /* 0x000fc60002fc4270 */
[----:B------:R0:W-:Y:S01]  /*9840*/  @P2 STG.E desc[UR10][R20.64+0x200], R11 ;  /* 0x0002000b14002986 */ /* 0x0001e2000c10190a */
[----:B------:R-:W-:Y:S01]  /*9850*/  ISETP.GT.AND P2, PT, R12, 0x9, P5 ;  /* 0x000000090c00780c */ /* 0x000fe20002f44270 */
[----:B-1----:R-:W-:Y:S02]  /*9860*/  FMUL R9, R32, R16 ;  /* 0x0000001020097220 */ /* 0x002fe40000400000 */
[----:B------:R-:W-:Y:S01]  /*9870*/  @P3 STG.E desc[UR10][R22.64+0x200], R29 ;  /* 0x0002001d16003986 */ /* 0x000fe2000c10190a */
[----:B------:R-:W-:-:S05]  /*9880*/  ISETP.GT.AND P3, PT, R12, 0x10, P1 ;  /* 0x000000100c00780c */ /* 0x000fca0000f64270 */
[----:B------:R1:W-:Y:S01]  /*9890*/  @P6 STG.E desc[UR10][R20.64+0x220], R5 ;  /* 0x0002200514006986 */ /* 0x0003e2000c10190a */
[----:B------:R-:W-:Y:S01]  /*98a0*/  ISETP.GT.AND P6, PT, R12, 0x11, P1 ;  /* 0x000000110c00780c */ /* 0x000fe20000fc4270 */
[----:B0-----:R-:W-:Y:S02]  /*98b0*/  FMUL R11, R34, R16 ;  /* 0x00000010220b7220 */ /* 0x001fe40000400000 */
[----:B------:R-:W-:Y:S01]  /*98c0*/  @P2 STG.E desc[UR10][R22.64+0x220], R31 ;  /* 0x0002201f16002986 */ /* 0x000fe2000c10190a */
[----:B------:R-:W-:-:S03]  /*98d0*/  ISETP.GT.AND P2, PT, R12, 0x10, P5 ;  /* 0x000000100c00780c */ /* 0x000fc60002f44270 */
[----:B------:R0:W-:Y:S01]  /*98e0*/  @P3 STG.E desc[UR10][R88.64+0x200], R9 ;  /* 0x0002000958003986 */ /* 0x0001e2000c10190a */
[----:B------:R-:W-:Y:S01]  /*98f0*/  ISETP.GT.AND P3, PT, R12, 0x11, P5 ;  /* 0x000000110c00780c */ /* 0x000fe20002f64270 */
[----:B-1----:R-:W-:-:S04]  /*9900*/  FMUL R5, R36, R16 ;  /* 0x0000001024057220 */ /* 0x002fc80000400000 */
[----:B------:R-:W-:Y:S01]  /*9910*/  @P6 STG.E desc[UR10][R90.64+0x200], R33 ;  /* 0x000200215a006986 */ /* 0x000fe2000c10190a */
[----:B------:R-:W-:-:S03]  /*9920*/  ISETP.GT.AND P6, PT, R12, 0x18, P1 ;  /* 0x000000180c00780c */ /* 0x000fc60000fc4270 */
[----:B------:R1:W-:Y:S01]  /*9930*/  @P2 STG.E desc[UR10][R88.64+0x220], R11 ;  /* 0x0002200b58002986 */ /* 0x0003e2000c10190a */
[----:B------:R-:W-:Y:S01]  /*9940*/  ISETP.GT.AND P2, PT, R12, 0x19, P1 ;  /* 0x000000190c00780c */ /* 0x000fe20000f44270 */
[----:B0-----:R-:W-:Y:S02]  /*9950*/  FMUL R9, R38, R16 ;  /* 0x0000001026097220 */ /* 0x001fe40000400000 */
[----:B------:R-:W-:Y:S01]  /*9960*/  @P3 STG.E desc[UR10][R90.64+0x220], R35 ;  /* 0x000220235a003986 */ /* 0x000fe2000c10190a */
[----:B------:R-:W-:-:S05]  /*9970*/  ISETP.GT.AND P3, PT, R12, 0x18, P5 ;  /* 0x000000180c00780c */ /* 0x000fca0002f64270 */
        /* <DEDUP_REMOVED lines=107> */
[-C--:B0-----:R-:W-:Y:S02]  /*a030*/  FMUL R11, R82, R16.reuse ;  /* 0x00000010520b7220 */ /* 0x081fe40000400000 */
[----:B------:R-:W-:Y:S01]  /*a040*/  @P2 STG.E desc[UR10][R134.64+0x220], R79 ;  /* 0x0002204f86002986 */ /* 0x000fe2000c10190a */
[----:B------:R-:W-:Y:S01]  /*a050*/  ISETP.GT.AND P2, PT, R12, 0x70, P5 ;  /* 0x000000700c00780c */ /* 0x000fe20002f44270 */
[----:B-1----:R-:W-:-:S08]  /*a060*/  FMUL R5, R84, R16 ;  /* 0x0000001054057220 */ /* 0x002fd00000400000 */
[----:B------:R0:W-:Y:S01]  /*a070*/  @P6 STG.E desc[UR10][R136.64+0x200], R9 ;  /* 0x0002000988006986 */ /* 0x0001e2000c10190a */
[C---:B------:R-:W-:Y:S02]  /*a080*/  ISETP.GT.AND P6, PT, R12.reuse, 0x78, P1 ;  /* 0x000000780c00780c */ /* 0x040fe40000fc4270 */
[C---:B------:R-:W-:Y:S01]  /*a090*/  ISETP.GT.AND P1, PT, R12.reuse, 0x79, P1 ;  /* 0x000000790c00780c */ /* 0x040fe20000f24270 */
[----:B------:R1:W-:Y:S01]  /*a0a0*/  @P3 STG.E desc[UR10][R138.64+0x200], R81 ;  /* 0x000200518a003986 */ /* 0x0003e2000c10190a */
[----:B------:R-:W-:-:S03]  /*a0b0*/  ISETP.GT.AND P3, PT, R12, 0x71, P5 ;  /* 0x000000710c00780c */ /* 0x000fc60002f64270 */
[----:B------:R1:W-:Y:S01]  /*a0c0*/  @P2 STG.E desc[UR10][R136.64+0x220], R11 ;  /* 0x0002200b88002986 */ /* 0x0003e2000c10190a */
[C---:B------:R-:W-:Y:S02]  /*a0d0*/  ISETP.GT.AND P2, PT, R12.reuse, 0x78, P5 ;  /* 0x000000780c00780c */ /* 0x040fe40002f44270 */
[----:B------:R-:W-:Y:S01]  /*a0e0*/  ISETP.GT.AND P5, PT, R12, 0x79, P5 ;  /* 0x000000790c00780c */ /* 0x000fe20002fa4270 */
[----:B0-----:R-:W-:-:S06]  /*a0f0*/  FMUL R9, R86, R16 ;  /* 0x0000001056097220 */ /* 0x001fcc0000400000 */
[----:B------:R1:W-:Y:S04]  /*a100*/  @P3 STG.E desc[UR10][R138.64+0x220], R83 ;  /* 0x000220538a003986 */ /* 0x0003e8000c10190a */
[----:B------:R1:W-:Y:S04]  /*a110*/  @P6 STG.E desc[UR10][R140.64+0x200], R5 ;  /* 0x000200058c006986 */ /* 0x0003e8000c10190a */
[----:B------:R1:W-:Y:S04]  /*a120*/  @P1 STG.E desc[UR10][R142.64+0x200], R85 ;  /* 0x000200558e001986 */ /* 0x0003e8000c10190a */
[----:B------:R1:W-:Y:S04]  /*a130*/  @P2 STG.E desc[UR10][R140.64+0x220], R9 ;  /* 0x000220098c002986 */ /* 0x0003e8000c10190a */
[----:B------:R1:W-:Y:S02]  /*a140*/  @P5 STG.E desc[UR10][R142.64+0x220], R87 ;  /* 0x000220578e005986 */ /* 0x0003e4000c10190a */
.L_x_277:
[----:B------:R-:W-:Y:S05]  /*a150*/  BSYNC B0 ;  /* 0x0000000000007941 */ /* 0x000fea0003800000 */
.L_x_25:
[----:B------:R-:W-:Y:S01]  /*a160*/  ULDC UR8, c[0x0][0xc] ;  /* 0x0000030000087ab9 */ /* 0x000fe20000000800 */
[----:B------:R-:W-:Y:S01]  /*a170*/  ULDC UR9, c[0x0][0x10] ;  /* 0x0000040000097ab9 */ /* 0x000fe20000000800 */
[----:B01----:R-:W0:Y:S01]  /*a180*/  LDC R5, c[0x0][0x14] ;  /* 0x00000500ff057b82 */ /* 0x003e220000000800 */
[----:B------:R-:W-:Y:S01]  /*a190*/  UIMAD.WIDE.U32 UR8, UR8, UR9, URZ ;  /* 0x00000009080872a5 */ /* 0x000fe2000f8e003f */
[----:B------:R-:W-:Y:S01]  /*a1a0*/  PRMT R9, RZ, 0x7610, R9 ;  /* 0x00007610ff097816 */ /* 0x000fe20000000009 */
[----:B------:R-:W-:-:S04]  /*a1b0*/  IMAD.MOV.U32 R8, RZ, RZ, -0x1 ;  /* 0xffffffffff087424 */ /* 0x000fc800078e00ff */
[----:B0-----:R-:W-:-:S04]  /*a1c0*/  IMAD.WIDE.U32 R2, R5, UR8, R2 ;  /* 0x0000000805027c25 */ /* 0x001fc8000f8e0002 */
[----:B------:R-:W-:Y:S01]  /*a1d0*/  IMAD R5, R5, UR9, RZ ;  /* 0x0000000905057c24 */ /* 0x000fe2000f8e02ff */
[----:B------:R-:W-:Y:S02]  /*a1e0*/  ULDC.64 UR8, c[0x0][0x750] ;  /* 0x0001d40000087ab9 */ /* 0x000fe40000000a00 */
[----:B------:R-:W-:Y:S01]  /*a1f0*/  ISETP.GE.U32.AND P1, PT, R2, UR8, PT ;  /* 0x0000000802007c0c */ /* 0x000fe2000bf26070 */
[----:B------:R-:W-:Y:S02]  /*a200*/  IMAD.IADD R3, R3, 0x1, R5 ;  /* 0x0000000103037824 */ /* 0x000fe400078e0205 */
[----:B------:R-:W-:-:S03]  /*a210*/  IMAD.MOV.U32 R5, RZ, RZ, -0x1 ;  /* 0xffffffffff057424 */ /* 0x000fc600078e00ff */
[----:B------:R-:W-:-:S13]  /*a220*/  ISETP.GE.U32.AND.EX P1, PT, R3, UR9, PT, P1 ;  /* 0x0000000903007c0c */ /* 0x000fda000bf26110 */
[----:B------:R-:W-:Y:S05]  /*a230*/  @P1 BRA `(.L_x_278) ;  /* 0x0000000400601947 */ /* 0x000fea0003800000 */
[----:B------:R-:W0:Y:S01]  /*a240*/  S2R R21, SR_CTAID.X ;  /* 0x0000000000157919 */ /* 0x000e220000002500 */
[----:B------:R-:W1:Y:S01]  /*a250*/  LDC.64 R18, c[0x0][0x728] ;  /* 0x0001ca00ff127b82 */ /* 0x000e620000000a00 */
[----:B------:R-:W-:Y:S01]  /*a260*/  ULDC UR7, c[0x0][0x150] ;  /* 0x0000540000077ab9 */ /* 0x000fe20000000800 */
[----:B------:R-:W-:Y:S01]  /*a270*/  IMAD.MOV.U32 R12, RZ, RZ, R2 ;  /* 0x000000ffff0c7224 */ /* 0x000fe200078e0002 */
[----:B------:R-:W0:Y:S01]  /*a280*/  S2R R27, SR_CTAID.Y ;  /* 0x00000000001b7919 */ /* 0x000e220000002600 */
[----:B------:R-:W-:-:S04]  /*a290*/  IMAD.MOV.U32 R13, RZ, RZ, R3 ;  /* 0x000000ffff0d7224 */ /* 0x000fc800078e0003 */
[----:B------:R-:W2:Y:S08]  /*a2a0*/  LDC R26, c[0x0][0x144] ;  /* 0x00005100ff1a7b82 */ /* 0x000eb00000000800 */
[----:B------:R-:W2:Y:S08]  /*a2b0*/  LDC R22, c[0x0][0x730] ;  /* 0x0001cc00ff167b82 */ /* 0x000eb00000000800 */
[----:B------:R-:W2:Y:S01]  /*a2c0*/  LDC.64 R24, c[0x0][0x720] ;  /* 0x0001c800ff187b82 */ /* 0x000ea20000000a00 */
[----:B-1----:R-:W-:-:S04]  /*a2d0*/  ISETP.NE.U32.AND P1, PT, R18, RZ, PT ;  /* 0x000000ff1200720c */ /* 0x002fc80003f25070 */
[----:B------:R-:W-:Y:S02]  /*a2e0*/  ISETP.NE.AND.EX P1, PT, R19, RZ, PT, P1 ;  /* 0x000000ff1300720c */ /* 0x000fe40003f25310 */
[----:B0-----:R-:W-:-:S05]  /*a2f0*/  I2FP.F32.U32 R5, R21 ;  /* 0x0000001500057245 */ /* 0x001fca0000201000 */
[----:B------:R-:W-:-:S04]  /*a300*/  FMUL R5, R5, UR7 ;  /* 0x0000000705057c20 */ /* 0x000fc80008400000 */
[----:B------:R0:W1:Y:S02]  /*a310*/  F2I.U32.TRUNC.NTZ R23, R5 ;  /* 0x0000000500177305 */ /* 0x000064000020f000 */
[----:B------:R-:W-:Y:S05]  /*a320*/  @!P1 BRA `(.L_x_279) ;  /* 0x0000000000289947 */ /* 0x000fea0003800000 */
[----:B0-----:R-:W0:Y:S02]  /*a330*/  LDC R5, c[0x0][0x734] ;  /* 0x0001cd00ff057b82 */ /* 0x001e240000000800 */
        /* <DEDUP_REMOVED lines=9> */
.L_x_279:
[-CC-:B--2---:R-:W-:Y:S01]  /*a3d0*/  SHF.R.U64 R20, R12, R22.reuse, R13.reuse ;  /* 0x000000160c147219 */ /* 0x184fe2000000120d */
[----:B------:R-:W2:Y:S01]  /*a3e0*/  LDC.64 R30, c[0x0][0x740] ;  /* 0x0001d000ff1e7b82 */ /* 0x000ea20000000a00 */
[----:B0-----:R-:W-:Y:S01]  /*a3f0*/  SHF.R.U32.HI R5, RZ, R22, R13 ;  /* 0x00000016ff057219 */ /* 0x001fe2000001160d */
[----:B-1----:R-:W-:Y:S01]  /*a400*/  IMAD.MOV R23, RZ, RZ, -R23 ;  /* 0x000000ffff177224 */ /* 0x002fe200078e0a17 */
[----:B------:R-:W-:Y:S01]  /*a410*/  IADD3 R11, P1, RZ, -R20, RZ ;  /* 0x80000014ff0b7210 */ /* 0x000fe20007f3e0ff */
[----:B------:R-:W-:-:S04]  /*a420*/  ULDC UR7, c[0x0][0x154] ;  /* 0x0000550000077ab9 */ /* 0x000fc80000000800 */
[----:B------:R-:W0:Y:S01]  /*a430*/  LDC R12, c[0x0][0x718] ;  /* 0x0001c600ff0c7b82 */ /* 0x000e220000000800 */
[----:B------:R-:W-:Y:S02]  /*a440*/  IMAD.X R5, RZ, RZ, ~R5, P1 ;  /* 0x000000ffff057224 */ /* 0x000fe400008e0e05 */
[----:B------:R-:W-:-:S04]  /*a450*/  IMAD.WIDE.U32 R8, R11, R24, R2 ;  /* 0x000000180b087225 */ /* 0x000fc800078e0002 */
[----:B------:R-:W-:Y:S01]  /*a460*/  IMAD R10, R5, R24, RZ ;  /* 0x00000018050a7224 */ /* 0x000fe200078e02ff */
[----:B------:R-:W1:Y:S03]  /*a470*/  LDC R13, c[0x0][0x708] ;  /* 0x0001c200ff0d7b82 */ /* 0x000e660000000800 */
[----:B------:R-:W-:Y:S02]  /*a480*/  IMAD R5, R11, R25, R10 ;  /* 0x000000190b057224 */ /* 0x000fe400078e020a */
[----:B------:R-:W-:Y:S02]  /*a490*/  IMAD R25, R26, R23, R21 ;  /* 0x000000171a197224 */ /* 0x000fe400078e0215 */
[----:B------:R-:W-:Y:S01]  /*a4a0*/  IMAD.IADD R5, R9, 0x1, R5 ;  /* 0x0000000109057824 */ /* 0x000fe200078e0205 */
[----:B------:R-:W3:Y:S01]  /*a4b0*/  LDC R28, c[0x0][0x758] ;  /* 0x0001d600ff1c7b82 */ /* 0x000ee20000000800 */
[----:B------:R-:W-:Y:S01]  /*a4c0*/  I2FP.F32.U32 R9, R27 ;  /* 0x0000001b00097245 */ /* 0x000fe20000201000 */
[----:B------:R-:W-:Y:S01]  /*a4d0*/  IMAD.MOV.U32 R11, RZ, RZ, 0x1 ;  /* 0x00000001ff0b7424 */ /* 0x000fe200078e00ff */
[----:B--2---:R-:W-:-:S03]  /*a4e0*/  ISETP.NE.U32.AND P1, PT, R30, RZ, PT ;  /* 0x000000ff1e00720c */ /* 0x004fc60003f25070 */
[----:B------:R-:W-:Y:S01]  /*a4f0*/  FMUL R10, R9, UR7 ;  /* 0x00000007090a7c20 */ /* 0x000fe20008400000 */
[----:B------:R-:W-:Y:S01]  /*a500*/  ISETP.NE.AND.EX P1, PT, R31, RZ, PT, P1 ;  /* 0x000000ff1f00720c */ /* 0x000fe20003f25310 */
[----:B------:R-:W2:Y:S01]  /*a510*/  LDC R24, c[0x0][0x148] ;  /* 0x00005200ff187b82 */ /* 0x000ea20000000800 */
[-CC-:B0-----:R-:W-:Y:S01]  /*a520*/  SHF.R.U64 R19, R8, R12.reuse, R5.reuse ;  /* 0x0000000c08137219 */ /* 0x181fe20000001205 */
[----:B------:R0:W0:Y:S01]  /*a530*/  F2I.U32.TRUNC.NTZ R22, R10 ;  /* 0x0000000a00167305 */ /* 0x000022000020f000 */
[----:B------:R-:W-:Y:S01]  /*a540*/  SHF.R.U32.HI R8, RZ, R12, R5 ;  /* 0x0000000cff087219 */ /* 0x000fe20000011605 */
[----:B------:R-:W-:-:S04]  /*a550*/  IMAD.MOV.U32 R9, RZ, RZ, -0x1 ;  /* 0xffffffffff097424 */ /* 0x000fc800078e00ff */
[----:B------:R-:W0:Y:S01]  /*a560*/  LDC R23, c[0x0][0x700] ;  /* 0x0001c000ff177b82 */ /* 0x000e220000000800 */
[-CC-:B-1----:R-:W-:Y:S02]  /*a570*/  SHF.R.U64 R18, R19, R13.reuse, R8.reuse ;  /* 0x0000000d13127219 */ /* 0x182fe40000001208 */
[----:B------:R-:W-:-:S05]  /*a580*/  SHF.R.U32.HI R5, RZ, R13, R8 ;  /* 0x0000000dff057219 */ /* 0x000fca0000011608 */
[----:B------:R-:W1:Y:S01]  /*a590*/  LDC R26, c[0x0][0x748] ;  /* 0x0001d200ff1a7b82 */ /* 0x000e620000000800 */
[-C--:B---3--:R-:W-:Y:S02]  /*a5a0*/  SHF.L.U32 R8, R9, R28.reuse, RZ ;  /* 0x0000001c09087219 */ /* 0x088fe400000006ff */
[-CC-:B------:R-:W-:Y:S02]  /*a5b0*/  SHF.R.U64 R21, R18, R28.reuse, R5.reuse ;  /* 0x0000001c12157219 */ /* 0x180fe40000001205 */
[----:B------:R-:W-:Y:S02]  /*a5c0*/  SHF.R.U32.HI R9, RZ, R28, R5 ;  /* 0x0000001cff097219 */ /* 0x000fe40000011605 */
[----:B------:R-:W-:Y:S01]  /*a5d0*/  LOP3.LUT R29, RZ, R8, RZ, 0x33, !PT ;  /* 0x00000008ff1d7212 */ /* 0x000fe200078e33ff */
[----:B------:R-:W3:Y:S01]  /*a5e0*/  LDC R32, c[0x0][0x738] ;  /* 0x0001ce00ff207b82 */ /* 0x000ee20000000800 */
[----:B------:R-:W-:Y:S01]  /*a5f0*/  SHF.L.U32 R28, R11, R28, RZ ;  /* 0x0000001c0b1c7219 */ /* 0x000fe200000006ff */
[----:B------:R-:W-:-:S06]  /*a600*/  IMAD.MOV.U32 R8, RZ, RZ, R21 ;  /* 0x000000ffff087224 */ /* 0x000fcc00078e0015 */
[----:B------:R-:W0:Y:S01]  /*a610*/  LDC R33, c[0x0][0x710] ;  /* 0x0001c400ff217b82 */ /* 0x000e220000000800 */
[----:B------:R-:W-:Y:S05]  /*a620*/  @!P1 BRA `(.L_x_280) ;  /* 0x0000000000289947 */ /* 0x000fea0003800000 */
[----:B------:R-:W4:Y:S02]  /*a630*/  LDC R8, c[0x0][0x74c] ;  /* 0x0001d300ff087b82 */ /* 0x000f240000000800 */
[----:B----4-:R-:W-:-:S05]  /*a640*/  IADD3 R5, P1, R21, R8, RZ ;  /* 0x0000000815057210 */ /* 0x010fca0007f3e0ff */
[----:B------:R-:W-:-:S04]  /*a650*/  IMAD.X R17, RZ, RZ, R9, P1 ;  /* 0x000000ffff117224 */ /* 0x000fc800008e0609 */
[----:B------:R-:W-:-:S04]  /*a660*/  IMAD.WIDE.U32 R8, R17, R30, RZ ;  /* 0x0000001e11087225 */ /* 0x000fc800078e00ff */
[----:B0-----:R-:W-:-:S04]  /*a670*/  IMAD.WIDE.U32 R10, P1, R5, R31, R8 ;  /* 0x0000001f050a7225 */ /* 0x001fc80007820008 */
[----:B------:R-:W-:-:S04]  /*a680*/  IMAD.WIDE.U32 R8, R5, R30, RZ ;  /* 0x0000001e05087225 */ /* 0x000fc800078e00ff */
[----:B------:R-:W-:Y:S01]  /*a690*/  IMAD.X R13, RZ, RZ, RZ, P1 ;  /* 0x000000ffff0d7224 */ /* 0x000fe200008e06ff */
[----:B------:R-:W-:Y:S01]  /*a6a0*/  IADD3 RZ, P1, R9, R10, RZ ;  /* 0x0000000a09ff7210 */ /* 0x000fe20007f3e0ff */
[----:B------:R-:W-:-:S04]  /*a6b0*/  IMAD.MOV.U32 R12, RZ, RZ, R11 ;  /* 0x000000ffff0c7224 */ /* 0x000fc800078e000b */
[----:B------:R-:W-:-:S08]  /*a6c0*/  IMAD.WIDE.U32.X R8, R17, R31, R12, P1 ;  /* 0x0000001f11087225 */ /* 0x000fd000008e040c */
.L_x_280:
[----:B-1----:R-:W-:Y:S01]  /*a6d0*/  SHF.R.U64 R5, R8, R26, R9 ;  /* 0x0000001a08057219 */ /* 0x002fe20000001209 */
[----:B0-----:R-:W-:Y:S01]  /*a6e0*/  VIADD R12, R23, 0xffffffff ;  /* 0xffffffff170c7836 */ /* 0x001fe20000000000 */
[----:B------:R-:W-:Y:S01]  /*a6f0*/  LOP3.LUT R10, R18, R29, RZ, 0xc0, !PT ;  /* 0x0000001d120a7212 */ /* 0x000fe200078ec0ff */
[----:B------:R-:W-:Y:S02]  /*a700*/  IMAD.MOV R22, RZ, RZ, -R22 ;  /* 0x000000ffff167224 */ /* 0x000fe400078e0a16 */
[----:B------:R-:W-:Y:S01]  /*a710*/  IMAD.MOV R8, RZ, RZ, -R5 ;  /* 0x000000ffff087224 */ /* 0x000fe200078e0a05 */
[----:B------:R-:W-:Y:S01]  /*a720*/  LOP3.LUT R12, R19, R12, RZ, 0xc0, !PT ;  /* 0x0000000c130c7212 */ /* 0x000fe200078ec0ff */
[----:B------:R-:W-:Y:S02]  /*a730*/  IMAD R10, R28, R5, R10 ;  /* 0x000000051c0a7224 */ /* 0x000fe400078e020a */
[----:B--2---:R-:W-:Y:S02]  /*a740*/  @P4 IMAD R25, R24, R22, R27 ;  /* 0x0000001618194224 */ /* 0x004fe400078e021b */
[----:B---3--:R-:W-:-:S02]  /*a750*/  IMAD R5, R8, R32, R21 ;  /* 0x0000002008057224 */ /* 0x008fc400078e0215 */
[----:B------:R-:W-:Y:S02]  /*a760*/  IMAD R10, R10, R33, R25 ;  /* 0x000000210a0a7224 */ /* 0x000fe400078e0219 */
[----:B------:R-:W-:Y:S02]  /*a770*/  IMAD R5, R5, R23, R12 ;  /* 0x0000001705057224 */ /* 0x000fe400078e020c */
[----:B------:R-:W-:-:S03]  /*a780*/  IMAD.MOV.U32 R9, RZ, RZ, 0x1 ;  /* 0x00000001ff097424 */ /* 0x000fc600078e00ff */
[----:B------:R-:W-:Y:S02]  /*a790*/  SEL R8, R5, R10, !P4 ;  /* 0x0000000a05087207 */ /* 0x000fe40006000000 */
[----:B------:R-:W-:Y:S01]  /*a7a0*/  SEL R10, R10, R5, !P4 ;  /* 0x000000050a0a7207 */ /* 0x000fe20006000000 */
[----:B------:R-:W-:-:S07]  /*a7b0*/  IMAD.MOV.U32 R5, RZ, RZ, R20 ;  /* 0x000000ffff057224 */ /* 0x000fce00078e0014 */
.L_x_278:
[----:B------:R-:W-:Y:S01]  /*a7c0*/  LOP3.LUT P1, RZ, R9, 0xff, RZ, 0xc0, !PT ;  /* 0x000000ff09ff7812 */ /* 0x000fe2000782c0ff */
[----:B------:R-:W-:-:S12]  /*a7d0*/  IMAD.MOV.U32 R9, RZ, RZ, R10 ;  /* 0x000000ffff097224 */ /* 0x000fd800078e000a */
[----:B------:R-:W-:Y:S05]  /*a7e0*/  @P1 BRA `(.L_x_281) ;  /* 0xffffff68005c1947 */ /* 0x000fea000383ffff */
[----:B------:R-:W-:Y:S05]  /*a7f0*/  EXIT ;  /* 0x000000000000794d */ /* 0x000fea0003800000 */
.L_x_7:
[----:B0-----:R-:W-:Y:S01]  /*a800*/  ULDC.64 UR4, c[0x0][0x750] ;  /* 0x0001d40000047ab9 */ /* 0x001fe20000000a00 */
        /* <DEDUP_REMOVED lines=25> */
.L_x_283:
[----:B------:R-:W0:Y:S01]  /*a9a0*/  LDC.64 R28, c[0x0][0x740] ;  /* 0x0001d000ff1c7b82 */ /* 0x000e220000000a00 */
[-CC-:B------:R-:W-:Y:S02]  /*a9b0*/  SHF.R.U64 R20, R14, R22.reuse, R15.reuse ;  /* 0x000000160e147219 */ /* 0x180fe4000000120f */
[----:B------:R-:W-:Y:S02]  /*a9c0*/  SHF.R.U32.HI R6, RZ, R22, R15 ;  /* 0x00000016ff067219 */ /* 0x000fe4000001160f */
[----:B------:R-:W-:-:S03]  /*a9d0*/  IADD3 R9, P0, RZ, -R20, RZ ;  /* 0x80000014ff097210 */ /* 0x000fc60007f1e0ff */
[----:B------:R-:W1:Y:S02]  /*a9e0*/  LDC R14, c[0x0][0x718] ;  /* 0x0001c600ff0e7b82 */ /* 0x000e640000000800 */
[----:B------:R-:W-:-:S04]  /*a9f0*/  IMAD.X R7, RZ, RZ, ~R6, P0 ;  /* 0x000000ffff077224 */ /* 0x000fc800000e0e06 */
[-C--:B------:R-:W-:Y:S02]  /*aa00*/  IMAD R8, R7, R24.reuse, RZ ;  /* 0x0000001807087224 */ /* 0x080fe400078e02ff */
[----:B------:R-:W2:Y:S01]  /*aa10*/  LDC R22, c[0x0][0x708] ;  /* 0x0001c200ff167b82 */ /* 0x000ea20000000800 */
[----:B------:R-:W-:-:S04]  /*aa20*/  IMAD.WIDE.U32 R6, R9, R24, R2 ;  /* 0x0000001809067225 */ /* 0x000fc800078e0002 */
[----:B------:R-:W-:Y:S02]  /*aa30*/  IMAD R9, R9, R25, R8 ;  /* 0x0000001909097224 */ /* 0x000fe400078e0208 */
[----:B------:R-:W-:Y:S01]  /*aa40*/  IMAD.MOV.U32 R8, RZ, RZ, -0x1 ;  /* 0xffffffffff087424 */ /* 0x000fe200078e00ff */
[----:B------:R-:W3:Y:S01]  /*aa50*/  LDC R27, c[0x0][0x758] ;  /* 0x0001d600ff1b7b82 */ /* 0x000ee20000000800 */
[----:B------:R-:W-:Y:S01]  /*aa60*/  IMAD.IADD R7, R7, 0x1, R9 ;  /* 0x0000000107077824 */ /* 0x000fe200078e0209 */
[----:B0-----:R-:W-:-:S04]  /*aa70*/  ISETP.NE.U32.AND P0, PT, R28, RZ, PT ;  /* 0x000000ff1c00720c */ /* 0x001fc80003f05070 */
[----:B------:R-:W-:Y:S02]  /*aa80*/  ISETP.NE.AND.EX P0, PT, R29, RZ, PT, P0 ;  /* 0x000000ff1d00720c */ /* 0x000fe40003f05300 */
[----:B------:R-:W0:Y:S01]  /*aa90*/  LDC R23, c[0x0][0x700] ;  /* 0x0001c000ff177b82 */ /* 0x000e220000000800 */
[-CC-:B-1----:R-:W-:Y:S02]  /*aaa0*/  SHF.R.U64 R16, R6, R14.reuse, R7.reuse ;  /* 0x0000000e06107219 */ /* 0x182fe40000001207 */
[----:B------:R-:W-:-:S05]  /*aab0*/  SHF.R.U32.HI R7, RZ, R14, R7 ;  /* 0x0000000eff077219 */ /* 0x000fca0000011607 */
[----:B------:R-:W1:Y:S01]  /*aac0*/  LDC R24, c[0x0][0x748] ;  /* 0x0001d200ff187b82 */ /* 0x000e620000000800 */
[-CC-:B--2---:R-:W-:Y:S02]  /*aad0*/  SHF.R.U64 R19, R16, R22.reuse, R7.reuse ;  /* 0x0000001610137219 */ /* 0x184fe40000001207 */
[----:B------:R-:W-:Y:S01]  /*aae0*/  SHF.R.U32.HI R6, RZ, R22, R7 ;  /* 0x00000016ff067219 */ /* 0x000fe20000011607 */
[----:B------:R-:W-:-:S04]  /*aaf0*/  IMAD.MOV.U32 R22, RZ, RZ, 0x1 ;  /* 0x00000001ff167424 */ /* 0x000fc800078e00ff */
        /* <DEDUP_REMOVED lines=18> */
.L_x_284:
[----:B-1----:R-:W-:Y:S01]  /*ac20*/  SHF.R.U64 R7, R6, R24, R7 ;  /* 0x0000001806077219 */ /* 0x002fe20000001207 */
[----:B0-----:R-:W-:Y:S01]  /*ac30*/  VIADD R9, R23, 0xffffffff ;  /* 0xffffffff17097836 */ /* 0x001fe20000000000 */
[----:B------:R-:W-:Y:S01]  /*ac40*/  SHF.L.U32 R22, R22, R27, RZ ;  /* 0x0000001b16167219 */ /* 0x000fe200000006ff */
[----:B------:R-:W-:Y:S01]  /*ac50*/  @P4 IMAD R12, R13, R18, R10 ;  /* 0x000000120d0c4224 */ /* 0x000fe200078e020a */
[----:B------:R-:W-:Y:S01]  /*ac60*/  LOP3.LUT R6, R19, R26, RZ, 0xc0, !PT ;  /* 0x0000001a13067212 */ /* 0x000fe200078ec0ff */
[----:B------:R-:W-:Y:S01]  /*ac70*/  IMAD.MOV R8, RZ, RZ, -R7 ;  /* 0x000000ffff087224 */ /* 0x000fe200078e0a07 */
[----:B------:R-:W-:-:S03]  /*ac80*/  LOP3.LUT R9, R16, R9, RZ, 0xc0, !PT ;  /* 0x0000000910097212 */ /* 0x000fc600078ec0ff */
[----:B------:R-:W-:Y:S02]  /*ac90*/  IMAD R7, R22, R7, R6 ;  /* 0x0000000716077224 */ /* 0x000fe400078e0206 */
[----:B--2---:R-:W-:Y:S02]  /*aca0*/  IMAD R6, R8, R25, R21 ;  /* 0x0000001908067224 */ /* 0x004fe400078e0215 */
[----:B---3--:R-:W-:Y:S02]  /*acb0*/  IMAD R7, R7, R30, R12 ;  /* 0x0000001e07077224 */ /* 0x008fe400078e020c */
[----:B------:R-:W-:Y:S02]  /*acc0*/  IMAD R10, R6, R23, R9 ;  /* 0x00000017060a7224 */ /* 0x000fe400078e0209 */
[----:B------:R-:W-:-:S03]  /*acd0*/  IMAD.MOV.U32 R8, RZ, RZ, 0x1 ;  /* 0x00000001ff087424 */ /* 0x000fc600078e00ff */
[----:B------:R-:W-:Y:S02]  /*ace0*/  SEL R6, R10, R7, !P4 ;  /* 0x000000070a067207 */ /* 0x000fe40006000000 */
[----:B------:R-:W-:-:S07]  /*acf0*/  SEL R7, R7, R10, !P4 ;  /* 0x0000000a07077207 */ /* 0x000fce0006000000 */
.L_x_282:
[----:B------:R-:W-:-:S08]  /*ad00*/  NOP ;  /* 0x0000000000007918 */ /* 0x000fd00000000000 */
[----:B------:R-:W0:-:S00]  /*ad10*/  USETMAXREG.DEALLOC.CTAPOOL 0x28 ;  /* 0x00000028000079c8 */ /* 0x000e0000080e0500 */
[----:B0-----:R-:W-:-:S13]  /*ad20*/  ISETP.NE.AND P0, PT, R5, RZ, PT ;  /* 0x000000ff0500720c */ /* 0x001fda0003f05270 */
[----:B------:R-:W-:Y:S05]  /*ad30*/  @P0 EXIT ;  /* 0x000000000000094d */ /* 0x000fea0003800000 */
[----:B------:R-:W-:Y:S01]  /*ad40*/  LOP3.LUT P0, RZ, R8, 0xff, RZ, 0xc0, !PT ;  /* 0x000000ff08ff7812 */ /* 0x000fe2000780c0ff */
[----:B------:R-:W-:Y:S02]  /*ad50*/  IMAD.MOV.U32 R5, RZ, RZ, 0x1 ;  /* 0x00000001ff057424 */ /* 0x000fe400078e00ff */
[----:B------:R-:W-:-:S10]  /*ad60*/  IMAD.MOV.U32 R10, RZ, RZ, RZ ;  /* 0x000000ffff0a7224 */ /* 0x000fd400078e00ff */
[----:B------:R-:W-:Y:S05]  /*ad70*/  @!P0 BRA `(.L_x_285) ;  /* 0x0000000c00a48947 */ /* 0x000fea0003800000 */
[----:B------:R-:W0:Y:S01]  /*ad80*/  LDC R5, c[0x0][0x28c] ;  /* 0x0000a300ff057b82 */ /* 0x000e220000000800 */
[----:B------:R-:W1:Y:S01]  /*ad90*/  S2R R17, SR_CgaCtaId ;  /* 0x0000000000117919 */ /* 0x000e620000008800 */
[----:B------:R-:W-:Y:S01]  /*ada0*/  ULDC UR5, c[0x0][0x758] ;  /* 0x0001d60000057ab9 */ /* 0x000fe20000000800 */
[----:B------:R-:W-:Y:S01]  /*adb0*/  UMOV UR7, 0xffffffff ;  /* 0xffffffff00077882 */ /* 0x000fe20000000000 */
[----:B------:R-:W-:Y:S01]  /*adc0*/  ULDC UR6, c[0x0][0xc] ;  /* 0x0000030000067ab9 */ /* 0x000fe20000000800 */
[----:B------:R-:W-:Y:S01]  /*add0*/  USHF.L.U32 UR9, UR7, UR5, URZ ;  /* 0x0000000507097299 */ /* 0x000fe2000800063f */
[----:B------:R-:W-:Y:S01]  /*ade0*/  BSSY B0, `(.L_x_285) ;  /* 0x00000e2000007945 */ /* 0x000fe20003800000 */
[----:B------:R-:W-:Y:S01]  /*adf0*/  UMOV UR8, 0x1 ;  /* 0x0000000100087882 */ /* 0x000fe20000000000 */
[----:B------:R-:W-:Y:S01]  /*ae00*/  ULDC UR7, c[0x0][0x10] ;  /* 0x0000040000077ab9 */ /* 0x000fe20000000800 */
[----:B------:R-:W-:Y:S01]  /*ae10*/  USHF.L.U32 UR5, UR8, UR5, URZ ;  /* 0x0000000508057299 */ /* 0x000fe2000800063f */
[----:B------:R-:W-:Y:S01]  /*ae20*/  IMAD.MOV.U32 R12, RZ, RZ, 0x1 ;  /* 0x00000001ff0c7424 */ /* 0x000fe200078e00ff */
[----:B------:R-:W-:Y:S01]  /*ae30*/  UIMAD.WIDE.U32 UR6, UR6, UR7, URZ ;  /* 0x00000007060672a5 */ /* 0x000fe2000f8e003f */
[----:B------:R-:W-:Y:S01]  /*ae40*/  LOP3.LUT R11, R4, 0x2, RZ, 0xfc, !PT ;  /* 0x00000002040b7812 */ /* 0x000fe200078efcff */
[----:B------:R-:W-:Y:S01]  /*ae50*/  ULDC UR8, c[0x0][0x14] ;  /* 0x0000050000087ab9 */ /* 0x000fe20000000800 */
[----:B------:R-:W-:Y:S01]  /*ae60*/  IMAD.MOV.U32 R10, RZ, RZ, RZ ;  /* 0x000000ffff0a7224 */ /* 0x000fe200078e00ff */
[----:B------:R-:W-:-:S02]  /*ae70*/  UIMAD.WIDE.U32 UR40, UR6, UR8, URZ ;  /* 0x00000008062872a5 */ /* 0x000fc4000f8e003f */
[----:B------:R-:W-:Y:S01]  /*ae80*/  UIMAD UR7, UR7, UR8, URZ ;  /* 0x00000008070772a4 */ /* 0x000fe2000f8e023f */
[----:B------:R-:W-:Y:S01]  /*ae90*/  ULDC UR4, c[0x0][0x700] ;  /* 0x0001c00000047ab9 */ /* 0x000fe20000000800 */
[----:B------:R-:W-:Y:S02]  /*aea0*/  ULOP3.LUT UR6, URZ, UR9, URZ, 0x33, !UPT ;  /* 0x000000093f067292 */ /* 0x000fe4000f8e333f */
[----:B------:R-:W-:Y:S01]  /*aeb0*/  UIADD3 UR4, UR4, -0x1, URZ ;  /* 0xffffffff04047890 */ /* 0x000fe2000fffe03f */
[----:B0-----:R-:W-:Y:S01]  /*aec0*/  VIADD R5, R5, 0x7f ;  /* 0x0000007f05057836 */ /* 0x001fe20000000000 */
[----:B------:R-:W-:Y:S01]  /*aed0*/  UIADD3 UR7, UR41, UR7, URZ ;  /* 0x0000000729077290 */ /* 0x000fe2000fffe03f */
[----:B------:R-:W-:-:S03]  /*aee0*/  ULDC.64 UR42, c[0x0][0x198] ;  /* 0x00006600002a7ab9 */ /* 0x000fc60000000a00 */
[----:B------:R-:W-:-:S04]  /*aef0*/  SHF.R.S32.HI R8, RZ, 0x1f, R5 ;  /* 0x0000001fff087819 */ /* 0x000fc80000011405 */
[----:B------:R-:W-:Y:S01]  /*af00*/  LEA.HI R8, R8, R5, RZ, 0x7 ;  /* 0x0000000508087211 */ /* 0x000fe200078f38ff */
[C---:B-1----:R-:W-:Y:S02]  /*af10*/  IMAD.SHL.U32 R13, R17.reuse, 0x80, RZ ;  /* 0x00000080110d7824 */ /* 0x042fe400078e00ff */
[C---:B------:R-:W-:Y:S01]  /*af20*/  IMAD.SHL.U32 R14, R17.reuse, 0x2000, RZ ;  /* 0x00002000110e7824 */ /* 0x040fe200078e00ff */
[----:B------:R-:W-:Y:S01]  /*af30*/  SHF.R.S32.HI R15, RZ, 0x7, R8 ;  /* 0x00000007ff0f7819 */ /* 0x000fe20000011408 */
[----:B------:R-:W-:Y:S01]  /*af40*/  IMAD.SHL.U32 R16, R17, 0x2, RZ ;  /* 0x0000000211107824 */ /* 0x000fe200078e00ff */
[----:B------:R-:W-:Y:S01]  /*af50*/  LOP3.LUT R13, R13, 0x80, RZ, 0xc0, !PT ;  /* 0x000000800d0d7812 */ /* 0x000fe200078ec0ff */
[----:B------:R-:W-:Y:S01]  /*af60*/  IMAD.SHL.U32 R17, R17, 0x800, RZ ;  /* 0x0000080011117824 */ /* 0x000fe200078e00ff */
[----:B------:R-:W-:Y:S01]  /*af70*/  LOP3.LUT R14, R14, 0x2000, RZ, 0xc0, !PT ;  /* 0x000020000e0e7812 */ /* 0x000fe200078ec0ff */
[----:B------:R-:W-:Y:S01]  /*af80*/  IMAD.MOV.U32 R5, RZ, RZ, 0x1 ;  /* 0x00000001ff057424 */ /* 0x000fe200078e00ff */
[----:B------:R-:W-:Y:S01]  /*af90*/  LOP3.LUT R16, R16, 0x2, RZ, 0xc0, !PT ;  /* 0x0000000210107812 */ /* 0x000fe200078ec0ff */
[----:B------:R-:W-:Y:S01]  /*afa0*/  VIADD R18, R15, 0x1 ;  /* 0x000000010f127836 */ /* 0x000fe20000000000 */
[----:B------:R-:W-:-:S07]  /*afb0*/  LOP3.LUT R17, R17, 0x800, RZ, 0xc0, !PT ;  /* 0x0000080011117812 */ /* 0x000fce00078ec0ff */
.L_x_296:
[----:B------:R-:W-:-:S03]  /*afc0*/  UMOV UR8, 0xffffffff ;  /* 0xffffffff00087882 */ /* 0x000fc60000000000 */
[----:B------:R-:W-:Y:S05]  /*afd0*/  BRA.DIV UR8, `(.L_x_286) ;  /* 0x0000000e08c07947 */ /* 0x000fea000b800000 */
[----:B------:R-:W-:-:S13]  /*afe0*/  ELECT P0, URZ, PT ;  /* 0x00000000003f782f */ /* 0x000fda0003800000 */
.L_x_306:
[----:B------:R-:W0:Y:S01]  /*aff0*/  LDC R8, c[0x0][0x28c] ;  /* 0x0000a300ff087b82 */ /* 0x000e220000000800 */
[----:B------:R-:W-:Y:S01]  /*b000*/  BSSY B1, `(.L_x_287) ;  /* 0x000004f000017945 */ /* 0x000fe20003800000 */
[----:B0-----:R-:W-:-:S13]  /*b010*/  ISETP.LT.OR P0, PT, R8, 0x1, !P0 ;  /* 0x000000010800780c */ /* 0x001fda0004701670 */
[----:B------:R-:W-:Y:S05]  /*b020*/  @P0 BRA `(.L_x_288) ;  /* 0x0000000400300947 */ /* 0x000fea0003800000 */
[C---:B------:R-:W-:Y:S02]  /*b030*/  IMAD R23, R7.reuse, 0x4, R16 ;  /* 0x0000000407177824 */ /* 0x040fe400078e0210 */
[----:B------:R-:W-:Y:S02]  /*b040*/  IMAD.SHL.U32 R6, R6, 0x80, RZ ;  /* 0x0000008006067824 */ /* 0x000fe400078e00ff */
[----:B------:R-:W-:Y:S02]  /*b050*/  IMAD R7, R7, 0x100, R13 ;  /* 0x0000010007077824 */ /* 0x000fe400078e020d */
[----:B------:R-:W-:Y:S02]  /*b060*/  IMAD.MOV.U32 R25, RZ, RZ, RZ ;  /* 0x000000ffff197224 */ /* 0x000fe400078e00ff */
[----:B------:R-:W-:Y:S02]  /*b070*/  IMAD.MOV.U32 R28, RZ, RZ, 0x40 ;  /* 0x00000040ff1c7424 */ /* 0x000fe400078e00ff */
[----:B------:R-:W-:-:S02]  /*b080*/  IMAD.MOV.U32 R8, RZ, RZ, R18 ;  /* 0x000000ffff087224 */ /* 0x000fc400078e0012 */
[----:B------:R-:W-:Y:S02]  /*b090*/  IMAD.MOV.U32 R9, RZ, RZ, R5 ;  /* 0x000000ffff097224 */ /* 0x000fe400078e0005 */
[----:B------:R-:W-:Y:S02]  /*b0a0*/  IMAD.MOV.U32 R19, RZ, RZ, R10 ;  /* 0x000000ffff137224 */ /* 0x000fe400078e000a */
[----:B------:R-:W-:-:S07]  /*b0b0*/  IMAD.MOV.U32 R27, RZ, RZ, RZ ;  /* 0x000000ffff1b7224 */ /* 0x000fce00078e00ff */
.L_x_291:
[----:B------:R-:W0:Y:S01]  /*b0c0*/  S2R R22, SR_CgaCtaId ;  /* 0x0000000000167919 */ /* 0x000e220000008800 */
[----:B------:R-:W-:Y:S02]  /*b0d0*/  MOV R21, 0x400 ;  /* 0x0000040000157802 */ /* 0x000fe40000000f00 */
[----:B------:R-:W-:Y:S02]  /*b0e0*/  LOP3.LUT P1, RZ, R0, 0x7f, RZ, 0xc0, !PT ;  /* 0x0000007f00ff7812 */ /* 0x000fe4000782c0ff */
[----:B0-----:R-:W-:Y:S02]  /*b0f0*/  LEA R26, R22, R21, 0x18 ;  /* 0x00000015161a7211 */ /* 0x001fe400078ec0ff */
[----:B------:R-:W-:-:S09]  /*b100*/  SHF.L.U32 R21, R9, 0x1f, RZ ;  /* 0x0000001f09157819 */ /* 0x000fd200000006ff */
[----:B------:R-:W0:Y:S01]  /*b110*/  @!P1 LDC R22, c[0x0][0x640] ;  /* 0x00019000ff169b82 */ /* 0x000e220000000800 */
[----:B------:R-:W-:-:S04]  /*b120*/  IMAD R24, R19, 0x8, R26 ;  /* 0x0000000813187824 */ /* 0x000fc800078e021a */
[----:B------:R-:W1:Y:S02]  /*b130*/  SYNCS.PHASECHK.TRANS64.TRYWAIT P0, [R24+URZ+0x18], R21 ;  /* 0x00001815180075a7 */ /* 0x000e64000800017f */
[----:B-1----:R-:W-:Y:S05]  /*b140*/  @!P0 BRA `(.L_x_289) ;  /* 0x0000000c00848947 */ /* 0x002fea0003800000 */
.L_x_307:
[----:B-1----:R-:W-:Y:S01]  /*b150*/  PRMT R21, R11, 0x9910, RZ ;  /* 0x000099100b157816 */ /* 0x002fe200000000ff */
[----:B0-----:R0:W-:Y:S03]  /*b160*/  @!P1 SYNCS.ARRIVE.TRANS64 RZ, [R24+URZ], R22 ;  /* 0x0000001618ff99a7 */ /* 0x0011e6000800003f */
[----:B------:R-:W-:-:S13]  /*b170*/  ISETP.NE.AND P0, PT, R21, 0x2, PT ;  /* 0x000000021500780c */ /* 0x000fda0003f05270 */
[----:B0-----:R-:W-:Y:S05]  /*b180*/  @P0 BRA `(.L_x_290) ;  /* 0x0000000000040947 */ /* 0x001fea0003800000 */
[----:B------:R-:W-:Y:S01]  /*b190*/  BPT.TRAP 0x1 ;  /* 0x000000040000795c */ /* 0x000fe20000300000 */
.L_x_290:
[C---:B------:R-:W-:Y:S01]  /*b1a0*/  IMAD R21, R19.reuse, 0x4000, R14 ;  /* 0x0000400013157824 */ /* 0x040fe200078e020e */
[----:B------:R-:W-:Y:S01]  /*b1b0*/  R2UR UR13, R26 ;  /* 0x000000001a0d72ca */ /* 0x000fe200000e0000 */
[--C-:B------:R-:W-:Y:S01]  /*b1c0*/  IMAD R22, R19, 0x8000, R26.reuse ;  /* 0x0000800013167824 */ /* 0x100fe200078e021a */
[----:B------:R-:W-:Y:S01]  /*b1d0*/  R2UR UR18, R28 ;  /* 0x000000001c1272ca */ /* 0x000fe200000e0000 */
[----:B------:R-:W-:Y:S01]  /*b1e0*/  IMAD R21, R21, 0x2, R26 ;  /* 0x0000000215157824 */ /* 0x000fe200078e021a */
[----:B------:R-:W-:Y:S01]  /*b1f0*/  R2UR UR33, R24 ;  /* 0x00000000182172ca */ /* 0x000fe200000e0000 */
[----:B------:R-:W-:Y:S01]  /*b200*/  VIADD R8, R8, 0xffffffff ;  /* 0xffffffff08087836 */ /* 0x000fe20000000000 */
[----:B------:R-:W-:Y:S01]  /*b210*/  R2UR UR16, R22 ;  /* 0x00000000161072ca */ /* 0x000fe200000e0000 */
[----:B------:R-:W-:Y:S01]  /*b220*/  UIADD3 UR14, UP0, UR42, 0xf0, URZ ;  /* 0x000000f02a0e7890 */ /* 0x000fe2000ff1e03f */
[----:B------:R-:W-:Y:S01]  /*b230*/  R2UR UR32, R21 ;  /* 0x00000000152072ca */ /* 0x000fe200000e0000 */
[----:B------:R-:W-:Y:S01]  /*b240*/  IMAD R21, R19, 0x1000, R17 ;  /* 0x0000100013157824 */ /* 0x000fe200078e0211 */
[----:B------:R-:W-:Y:S01]  /*b250*/  R2UR UR36, R20 ;  /* 0x00000000142472ca */ /* 0x000fe200000e0000 */
[----:B------:R-:W-:Y:S01]  /*b260*/  UIADD3 UR22, UP1, UR42, 0x1f0, URZ ;  /* 0x000001f02a167890 */ /* 0x000fe2000ff3e03f */
[----:B------:R-:W-:Y:S01]  /*b270*/  R2UR UR34, R25 ;  /* 0x00000000192272ca */ /* 0x000fe200000e0000 */
[----:B------:R-:W-:Y:S01]  /*b280*/  UIADD3 UR30, UP2, UR42, 0x2f0, URZ ;  /* 0x000002f02a1e7890 */ /* 0x000fe2000ff5e03f */
[----:B------:R-:W-:Y:S01]  /*b290*/  R2UR UR8, R21 ;  /* 0x00000000150872ca */ /* 0x000fe200000e0000 */
[----:B------:R-:W-:Y:S01]  /*b2a0*/  UIADD3.X UR15, URZ, UR43, URZ, UP0, !UPT ;  /* 0x0000002b3f0f7290 */ /* 0x000fe200087fe43f */
[----:B------:R-:W-:Y:S01]  /*b2b0*/  R2UR UR35, R7 ;  /* 0x00000000072372ca */ /* 0x000fe200000e0000 */
[----:B------:R-:W-:Y:S01]  /*b2c0*/  UIADD3.X UR23, URZ, UR43, URZ, UP1, !UPT ;  /* 0x0000002b3f177290 */ /* 0x000fe20008ffe43f */
[----:B------:R-:W-:Y:S01]  /*b2d0*/  R2UR UR11, R23 ;  /* 0x00000000170b72ca */ /* 0x000fe200000e0000 */
[----:B------:R-:W-:Y:S01]  /*b2e0*/  UIADD3 UR26, UR18, -0x40, URZ ;  /* 0xffffffc0121a7890 */ /* 0x000fe2000fffe03f */
[----:B------:R-:W-:Y:S01]  /*b2f0*/  R2UR UR12, R27 ;  /* 0x000000001b0c72ca */ /* 0x000fe200000e0000 */
[----:B------:R-:W-:Y:S01]  /*b300*/  UIADD3 UR32, UR32, 0x100, URZ ;  /* 0x0000010020207890 */ /* 0x000fe2000fffe03f */
[----:B------:R-:W-:Y:S01]  /*b310*/  R2UR UR27, R6 ;  /* 0x00000000061b72ca */ /* 0x000fe200000e0000 */
[----:B------:R-:W-:Y:S01]  /*b320*/  UIADD3 UR24, UR16, 0x18100, URZ ;  /* 0x0001810010187890 */ /* 0x000fe2000fffe03f */
[----:B------:R-:W-:Y:S01]  /*b330*/  ISETP.GT.AND P1, PT, R8, 0x1, PT ;  /* 0x000000010800780c */ /* 0x000fe20003f24270 */
[----:B------:R-:W-:Y:S01]  /*b340*/  UIADD3.X UR31, URZ, UR43, URZ, UP2, !UPT ;  /* 0x0000002b3f1f7290 */ /* 0x000fe200097fe43f */
[----:B------:R-:W-:Y:S01]  /*b350*/  VIADD R19, R19, 0x1 ;  /* 0x0000000113137836 */ /* 0x000fe20000000000 */
[----:B------:R-:W-:Y:S01]  /*b360*/  UIADD3 UR8, UR13, 0x30100, UR8 ;  /* 0x000301000d087890 */ /* 0x000fe2000fffe008 */
[----:B------:R-:W-:Y:S01]  /*b370*/  VIADD R27, R27, 0x1 ;  /* 0x000000011b1b7836 */ /* 0x000fe20000000000 */
[----:B------:R-:W-:Y:S01]  /*b380*/  UIADD3 UR16, UR16, 0x1c100, URZ ;  /* 0x0001c10010107890 */ /* 0x000fe2000fffe03f */
[----:B------:R-:W-:Y:S01]  /*b390*/  VIADD R28, R28, 0x80 ;  /* 0x000000801c1c7836 */ /* 0x000fe20000000000 */
[----:B------:R-:W-:Y:S01]  /*b3a0*/  UMOV UR21, 0x30000 ;  /* 0x0003000000157882 */ /* 0x000fe20000000000 */
[----:B------:R-:W-:Y:S01]  /*b3b0*/  UMOV UR38, 0x0 ;  /* 0x0000000000267882 */ /* 0x000fe20000000000 */
[----:B------:R-:W-:Y:S01]  /*b3c0*/  UMOV UR39, 0x10000000 ;  /* 0x1000000000277882 */ /* 0x000fe20000000000 */
[----:B------:R-:W-:Y:S01]  /*b3d0*/  ISETP.NE.AND P0, PT, R19, 0x3, PT ;  /* 0x000000031300780c */ /* 0x000fe20003f05270 */
[----:B------:R-:W-:Y:S01]  /*b3e0*/  UMOV UR10, URZ ;  /* 0x0000003f000a7c82 */ /* 0x000fe20008000000 */
[----:B------:R-:W-:Y:S01]  /*b3f0*/  UMOV UR9, UR33 ;  /* 0x0000002100097c82 */ /* 0x000fe20008000000 */
[----:B------:R-:W-:Y:S01]  /*b400*/  UMOV UR13, UR36 ;  /* 0x00000024000d7c82 */ /* 0x000fe20008000000 */
[----:B------:R0:W-:Y:S01]  /*b410*/  UTMALDG.3D.MULTICAST [UR32], [UR14], UR21, desc[UR38] ;  /* 0x000026200e0073b4 */ /* 0x0001e20008011815 */
[----:B------:R-:W-:Y:S01]  /*b420*/  UMOV UR25, UR33 ;  /* 0x0000002100197c82 */ /* 0x000fe20008000000 */
[----:B------:R-:W-:Y:S01]  /*b430*/  UMOV UR28, UR36 ;  /* 0x00000024001c7c82 */ /* 0x000fe20008000000 */
[----:B------:R-:W-:Y:S01]  /*b440*/  UMOV UR17, UR33 ;  /* 0x0000002100117c82 */ /* 0x000fe20008000000 */
[----:B------:R-:W-:Y:S01]  /*b450*/  UMOV UR20, UR36 ;  /* 0x0000002400147c82 */ /* 0x000fe20008000000 */
[----:B------:R-:W-:Y:S01]  /*b460*/  UMOV UR19, UR27 ;  /* 0x0000001b00137c82 */ /* 0x000fe20008000000 */
[----:B------:R-:W-:Y:S01]  /*b470*/  SEL R22, RZ, 0x1, P0 ;  /* 0x00000001ff167807 */ /* 0x000fe20000000000 */
[----:B------:R-:W-:Y:S01]  /*b480*/  VIADD R25, R25, 0x40 ;  /* 0x0000004019197836 */ /* 0x000fe20000000000 */
[----:B------:R0:W-:Y:S01]  /*b490*/  UTMALDG.4D.MULTICAST [UR8], [UR22], UR21, desc[UR38] ;  /* 0x00002608160073b4 */ /* 0x0001e20008019815 */
[----:B------:R-:W-:-:S02]  /*b4a0*/  SEL R19, R19, RZ, P0 ;  /* 0x000000ff13137207 */ /* 0x000fc40000000000 */
[----:B------:R-:W-:Y:S01]  /*b4b0*/  LOP3.LUT R9, R9, R22, RZ, 0x3c, !PT ;  /* 0x0000001609097212 */ /* 0x000fe200078e3cff */
[----:B------:R0:W-:Y:S01]  /*b4c0*/  UTMALDG.3D [UR24], [UR30], desc[UR38] ;  /* 0x000026181e0075b4 */ /* 0x0001e20008011000 */
[----:B------:R0:W-:Y:S02]  /*b4d0*/  UTMALDG.3D [UR16], [UR30], desc[UR38] ;  /* 0x000026101e0075b4 */ /* 0x0001e40008011000 */
[----:B0-----:R-:W-:Y:S05]  /*b4e0*/  @P1 BRA `(.L_x_291) ;  /* 0xfffffff800f41947 */ /* 0x001fea000383ffff */
.L_x_288:
[----:B------:R-:W-:Y:S05]  /*b4f0*/  BSYNC B1 ;  /* 0x0000000000017941 */ /* 0x000fea0003800000 */
.L_x_287:
[----:B------:R-:W-:Y:S01]  /*b500*/  LOP3.LUT P1, RZ, R12, 0xff, RZ, 0xc0, !PT ;  /* 0x000000ff0cff7812 */ /* 0x000fe2000782c0ff */
[C---:B------:R-:W-:Y:S01]  /*b510*/  IMAD.IADD R9, R15.reuse, 0x1, R10 ;  /* 0x000000010f097824 */ /* 0x040fe200078e020a */
[----:B------:R-:W-:Y:S01]  /*b520*/  ULDC.64 UR8, c[0x0][0x750] ;  /* 0x0001d40000087ab9 */ /* 0x000fe20000000a00 */
[----:B------:R-:W-:Y:S01]  /*b530*/  ISETP.GE.U32.AND P2, PT, R15, 0x3, PT ;  /* 0x000000030f00780c */ /* 0x000fe20003f46070 */
[----:B------:R-:W-:Y:S01]  /*b540*/  BSSY B1, `(.L_x_292) ;  /* 0x0000069000017945 */ /* 0x000fe20003800000 */
[----:B------:R-:W-:Y:S01]  /*b550*/  IMAD.MOV.U32 R20, RZ, RZ, -0x1 ;  /* 0xffffffffff147424 */ /* 0x000fe200078e00ff */
[----:B------:R-:W-:Y:S02]  /*b560*/  ISETP.GT.U32.AND P0, PT, R9, 0x2, PT ;  /* 0x000000020900780c */ /* 0x000fe40003f04070 */
[----:B------:R-:W-:Y:S02]  /*b570*/  PRMT R12, RZ, 0x7610, R12 ;  /* 0x00007610ff0c7816 */ /* 0x000fe4000000000c */
[----:B------:R-:W-:-:S03]  /*b580*/  ISETP.LT.U32.AND P0, PT, R15, 0x3, P0 ;  /* 0x000000030f00780c */ /* 0x000fc60000701070 */
[----:B------:R-:W0:Y:S01]  /*b590*/  @P1 S2R R7, SR_CgaCtaId ;  /* 0x0000000000071919 */ /* 0x000e220000008800 */
[----:B------:R-:W-:-:S04]  /*b5a0*/  @P1 MOV R6, 0x400 ;  /* 0x0000040000061802 */ /* 0x000fc80000000f00 */
[----:B0-----:R-:W-:Y:S01]  /*b5b0*/  @P1 LEA R8, R7, R6, 0x18 ;  /* 0x0000000607081211 */ /* 0x001fe200078ec0ff */
[----:B------:R-:W-:Y:S01]  /*b5c0*/  IMAD.WIDE.U32 R6, R9, -0x55555555, RZ ;  /* 0xaaaaaaab09067825 */ /* 0x000fe200078e00ff */
[----:B------:R-:W-:Y:S02]  /*b5d0*/  SEL R6, RZ, 0x1, !P0 ;  /* 0x00000001ff067807 */ /* 0x000fe40004000000 */
[----:B------:R0:W-:Y:S01]  /*b5e0*/  @P1 SYNCS.ARRIVE.TRANS64.A1T0 RZ, [R8+URZ+0x48], RZ ;  /* 0x000048ff08ff19a7 */ /* 0x0001e2000810003f */
[----:B------:R-:W-:Y:S02]  /*b5f0*/  IADD3 R2, P1, R2, UR40, RZ ;  /* 0x0000002802027c10 */ /* 0x000fe4000ff3e0ff */
[----:B------:R-:W-:Y:S01]  /*b600*/  LOP3.LUT R5, R5, R6, RZ, 0x3c, !PT ;  /* 0x0000000605057212 */ /* 0x000fe200078e3cff */
[----:B------:R-:W-:Y:S01]  /*b610*/  IMAD.MOV.U32 R6, RZ, RZ, -0x1 ;  /* 0xffffffffff067424 */ /* 0x000fe200078e00ff */
[----:B------:R-:W-:Y:S02]  /*b620*/  IADD3.X R3, R3, UR7, RZ, P1, !PT ;  /* 0x0000000703037c10 */ /* 0x000fe40008ffe4ff */
[----:B------:R-:W-:-:S02]  /*b630*/  ISETP.GE.U32.AND P0, PT, R2, UR8, PT ;  /* 0x0000000802007c0c */ /* 0x000fc4000bf06070 */
[----:B0-----:R-:W-:Y:S01]  /*b640*/  SHF.R.U32.HI R8, RZ, 0x1, R7 ;  /* 0x00000001ff087819 */ /* 0x001fe20000011607 */
[----:B------:R-:W-:Y:S01]  /*b650*/  IMAD.MOV.U32 R7, RZ, RZ, -0x1 ;  /* 0xffffffffff077424 */ /* 0x000fe200078e00ff */
[----:B------:R-:W-:Y:S02]  /*b660*/  ISETP.GE.U32.AND.EX P0, PT, R3, UR9, PT, P0 ;  /* 0x0000000903007c0c */ /* 0x000fe4000bf06100 */
[--C-:B------:R-:W-:Y:S01]  /*b670*/  @P2 LOP3.LUT R5, R5, 0x1, R8.reuse, 0x78, !PT ;  /* 0x0000000105052812 */ /* 0x100fe200078e7808 */
[----:B------:R-:W-:Y:S01]  /*b680*/  IMAD R10, R8, -0x3, R9 ;  /* 0xfffffffd080a7824 */ /* 0x000fe200078e0209 */
[----:B------:R-:W-:-:S09]  /*b690*/  PRMT R8, RZ, 0x7610, R8 ;  /* 0x00007610ff087816 */ /* 0x000fd20000000008 */
[----:B------:R-:W-:Y:S05]  /*b6a0*/  @P0 BRA `(.L_x_293) ;  /* 0x0000000400480947 */ /* 0x000fea0003800000 */
[----:B------:R-:W0:Y:S01]  /*b6b0*/  S2R R19, SR_CTAID.X ;  /* 0x0000000000137919 */ /* 0x000e220000002500 */
[----:B------:R-:W-:Y:S01]  /*b6c0*/  ULDC UR8, c[0x0][0x150] ;  /* 0x0000540000087ab9 */ /* 0x000fe20000000800 */
[----:B------:R-:W1:Y:S01]  /*b6d0*/  LDC R8, c[0x0][0x144] ;  /* 0x00005100ff087b82 */ /* 0x000e620000000800 */
[----:B------:R-:W-:Y:S01]  /*b6e0*/  ULDC UR11, c[0x0][0x730] ;  /* 0x0001cc00000b7ab9 */ /* 0x000fe20000000800 */
[----:B------:R-:W2:Y:S06]  /*b6f0*/  S2R R21, SR_CTAID.Y ;  /* 0x0000000000157919 */ /* 0x000eac0000002600 */
[----:B------:R-:W3:Y:S01]  /*b700*/  LDC R22, c[0x0][0x148] ;  /* 0x00005200ff167b82 */ /* 0x000ee20000000800 */
[----:B0-----:R-:W-:-:S02]  /*b710*/  I2FP.F32.U32 R6, R19 ;  /* 0x0000001300067245 */ /* 0x001fc40000201000 */
[----:B--2---:R-:W-:-:S03]  /*b720*/  I2FP.F32.U32 R7, R21 ;  /* 0x0000001500077245 */ /* 0x004fc60000201000 */
[----:B------:R-:W-:Y:S01]  /*b730*/  FMUL R6, R6, UR8 ;  /* 0x0000000806067c20 */ /* 0x000fe20008400000 */
[----:B------:R-:W-:Y:S02]  /*b740*/  ULDC UR8, c[0x0][0x154] ;  /* 0x0000550000087ab9 */ /* 0x000fe40000000800 */
[----:B------:R-:W-:Y:S01]  /*b750*/  FMUL R9, R7, UR8 ;  /* 0x0000000807097c20 */ /* 0x000fe20008400000 */
[----:B------:R-:W-:Y:S02]  /*b760*/  ULDC.64 UR8, c[0x0][0x728] ;  /* 0x0001ca0000087ab9 */ /* 0x000fe40000000a00 */
[----:B------:R-:W0:Y:S01]  /*b770*/  F2I.U32.TRUNC.NTZ R6, R6 ;  /* 0x0000000600067305 */ /* 0x000e22000020f000 */
[----:B------:R-:W-:-:S04]  /*b780*/  ISETP.NE.U32.AND P0, PT, RZ, UR8, PT ;  /* 0x00000008ff007c0c */ /* 0x000fc8000bf05070 */
[----:B------:R-:W-:-:S03]  /*b790*/  ISETP.NE.AND.EX P0, PT, RZ, UR9, PT, P0 ;  /* 0x00000009ff007c0c */ /* 0x000fc6000bf05300 */
[----:B------:R-:W2:Y:S01]  /*b7a0*/  F2I.U32.TRUNC.NTZ R9, R9 ;  /* 0x0000000900097305 */ /* 0x000ea2000020f000 */
[----:B0-----:R-:W-:Y:S02]  /*b7b0*/  IMAD.MOV R7, RZ, RZ, -R6 ;  /* 0x000000ffff077224 */ /* 0x001fe400078e0a06 */
[----:B------:R-:W-:Y:S02]  /*b7c0*/  IMAD.MOV.U32 R6, RZ, RZ, R2 ;  /* 0x000000ffff067224 */ /* 0x000fe400078e0002 */
[----:B-1----:R-:W-:Y:S02]  /*b7d0*/  IMAD R19, R8, R7, R19 ;  /* 0x0000000708137224 */ /* 0x002fe400078e0213 */
[----:B------:R-:W-:Y:S02]  /*b7e0*/  IMAD.MOV.U32 R7, RZ, RZ, R3 ;  /* 0x000000ffff077224 */ /* 0x000fe400078e0003 */
[----:B--2---:R-:W-:Y:S01]  /*b7f0*/  IMAD.MOV R24, RZ, RZ, -R9 ;  /* 0x000000ffff187224 */ /* 0x004fe200078e0a09 */
[----:B---3--:R-:W-:Y:S06]  /*b800*/  @!P0 BRA `(.L_x_294) ;  /* 0x0000000000288947 */ /* 0x008fec0003800000 */
[----:B------:R-:W-:Y:S02]  /*b810*/  ULDC UR10, c[0x0][0x734] ;  /* 0x0001cd00000a7ab9 */ /* 0x000fe40000000800 */
[----:B------:R-:W-:-:S05]  /*b820*/  IADD3 R7, P0, R2, UR10, RZ ;  /* 0x0000000a02077c10 */ /* 0x000fca000ff1e0ff */
[----:B------:R-:W-:-:S04]  /*b830*/  IMAD.X R23, RZ, RZ, R3, P0 ;  /* 0x000000ffff177224 */ /* 0x000fc800000e0603 */
[----:B------:R-:W-:-:S04]  /*b840*/  IMAD.WIDE.U32 R8, R23, UR8, RZ ;  /* 0x0000000817087c25 */ /* 0x000fc8000f8e00ff */
[----:B------:R-:W-:-:S04]  /*b850*/  IMAD.WIDE.U32 R8, P0, R7, UR9, R8 ;  /* 0x0000000907087c25 */ /* 0x000fc8000f800008 */
[----:B------:R-:W-:-:S04]  /*b860*/  IMAD.WIDE.U32 R6, R7, UR8, RZ ;  /* 0x0000000807067c25 */ /* 0x000fc8000f8e00ff */
[----:B------:R-:W-:Y:S01]  /*b870*/  IMAD.MOV.U32 R6, RZ, RZ, R9 ;  /* 0x000000ffff067224 */ /* 0x000fe200078e0009 */
[----:B------:R-:W-:Y:S01]  /*b880*/  IADD3 RZ, P1, R7, R8, RZ ;  /* 0x0000000807ff7210 */ /* 0x000fe20007f3e0ff */
[----:B------:R-:W-:-:S04]  /*b890*/  IMAD.X R7, RZ, RZ, RZ, P0 ;  /* 0x000000ffff077224 */ /* 0x000fc800000e06ff */
[----:B------:R-:W-:-:S08]  /*b8a0*/  IMAD.WIDE.U32.X R6, R23, UR9, R6, P1 ;  /* 0x0000000917067c25 */ /* 0x000fd000088e0406 */
.L_x_294:
[--C-:B------:R-:W-:Y:S01]  /*b8b0*/  SHF.R.U64 R20, R6, UR11, R7.reuse ;  /* 0x0000000b06147c19 */ /* 0x100fe20008001207 */
[----:B------:R-:W-:Y:S01]  /*b8c0*/  ULDC.64 UR8, c[0x0][0x720] ;  /* 0x0001c80000087ab9 */ /* 0x000fe20000000a00 */
[----:B------:R-:W-:Y:S01]  /*b8d0*/  SHF.R.U32.HI R6, RZ, UR11, R7 ;  /* 0x0000000bff067c19 */ /* 0x000fe20008011607 */
[----:B------:R-:W-:Y:S01]  /*b8e0*/  ULDC.64 UR10, c[0x0][0x740] ;  /* 0x0001d000000a7ab9 */ /* 0x000fe20000000a00 */
[----:B------:R-:W-:Y:S01]  /*b8f0*/  IADD3 R7, P0, RZ, -R20, RZ ;  /* 0x80000014ff077210 */ /* 0x000fe20007f1e0ff */
[----:B------:R-:W-:-:S04]  /*b900*/  @P4 IMAD R19, R22, R24, R21 ;  /* 0x0000001816134224 */ /* 0x000fc800078e0215 */
[----:B------:R-:W-:Y:S01]  /*b910*/  IMAD.X R6, RZ, RZ, ~R6, P0 ;  /* 0x000000ffff067224 */ /* 0x000fe200000e0e06 */
[----:B------:R-:W-:-:S03]  /*b920*/  ISETP.NE.U32.AND P0, PT, RZ, UR10, PT ;  /* 0x0000000aff007c0c */ /* 0x000fc6000bf05070 */
[----:B------:R-:W-:Y:S01]  /*b930*/  IMAD R6, R6, UR8, RZ ;  /* 0x0000000806067c24 */ /* 0x000fe2000f8e02ff */
[----:B------:R-:W-:-:S03]  /*b940*/  ISETP.NE.AND.EX P0, PT, RZ, UR11, PT, P0 ;  /* 0x0000000bff007c0c */ /* 0x000fc6000bf05300 */
[C---:B------:R-:W-:Y:S02]  /*b950*/  IMAD R9, R7.reuse, UR9, R6 ;  /* 0x0000000907097c24 */ /* 0x040fe4000f8e0206 */
[----:B------:R-:W-:Y:S01]  /*b960*/  IMAD.WIDE.U32 R6, R7, UR8, R2 ;  /* 0x0000000807067c25 */ /* 0x000fe2000f8e0002 */
[----:B------:R-:W-:-:S03]  /*b970*/  ULDC UR8, c[0x0][0x718] ;  /* 0x0001c60000087ab9 */ /* 0x000fc60000000800 */
[----:B------:R-:W-:-:S05]  /*b980*/  IMAD.IADD R7, R7, 0x1, R9 ;  /* 0x0000000107077824 */ /* 0x000fca00078e0209 */
[--C-:B------:R-:W-:Y:S02]  /*b990*/  SHF.R.U64 R21, R6, UR8, R7.reuse ;  /* 0x0000000806157c19 */ /* 0x100fe40008001207 */
[----:B------:R-:W-:Y:S01]  /*b9a0*/  SHF.R.U32.HI R6, RZ, UR8, R7 ;  /* 0x00000008ff067c19 */ /* 0x000fe20008011607 */
[----:B------:R-:W-:-:S03]  /*b9b0*/  ULDC UR8, c[0x0][0x708] ;  /* 0x0001c20000087ab9 */ /* 0x000fc60000000800 */
[--C-:B------:R-:W-:Y:S02]  /*b9c0*/  SHF.R.U64 R24, R21, UR8, R6.reuse ;  /* 0x0000000815187c19 */ /* 0x100fe40008001206 */
[----:B------:R-:W-:Y:S01]  /*b9d0*/  SHF.R.U32.HI R7, RZ, UR8, R6 ;  /* 0x00000008ff077c19 */ /* 0x000fe20008011606 */
[----:B------:R-:W-:-:S03]  /*b9e0*/  ULDC UR8, c[0x0][0x758] ;  /* 0x0001d60000087ab9 */ /* 0x000fc60000000800 */
[--C-:B------:R-:W-:Y:S02]  /*b9f0*/  SHF.R.U64 R22, R24, UR8, R7.reuse ;  /* 0x0000000818167c19 */ /* 0x100fe40008001207 */
[----:B------:R-:W-:-:S03]  /*ba00*/  SHF.R.U32.HI R23, RZ, UR8, R7 ;  /* 0x00000008ff177c19 */ /* 0x000fc60008011607 */
[----:B------:R-:W-:Y:S02]  /*ba10*/  IMAD.MOV.U32 R6, RZ, RZ, R22 ;  /* 0x000000ffff067224 */ /* 0x000fe400078e0016 */
[----:B------:R-:W-:Y:S01]  /*ba20*/  IMAD.MOV.U32 R7, RZ, RZ, R23 ;  /* 0x000000ffff077224 */ /* 0x000fe200078e0017 */
[----:B------:R-:W-:Y:S06]  /*ba30*/  @!P0 BRA `(.L_x_295) ;  /* 0x0000000000288947 */ /* 0x000fec0003800000 */
        /* <DEDUP_REMOVED lines=10> */
.L_x_295:
[----:B------:R-:W-:Y:S01]  /*bae0*/  ULDC UR8, c[0x0][0x748] ;  /* 0x0001d20000087ab9 */ /* 0x000fe20000000800 */
[----:B------:R-:W-:Y:S01]  /*baf0*/  LOP3.LUT R21, R21, UR4, RZ, 0xc0, !PT ;  /* 0x0000000415157c12 */ /* 0x000fe2000f8ec0ff */
[----:B------:R-:W-:Y:S01]  /*bb00*/  IMAD.MOV.U32 R8, RZ, RZ, 0x1 ;  /* 0x00000001ff087424 */ /* 0x000fe200078e00ff */
[----:B------:R-:W-:Y:S01]  /*bb10*/  SHF.R.U64 R7, R6, UR8, R7 ;  /* 0x0000000806077c19 */ /* 0x000fe20008001207 */
[----:B------:R-:W-:Y:S01]  /*bb20*/  ULDC UR8, c[0x0][0x738] ;  /* 0x0001ce0000087ab9 */ /* 0x000fe20000000800 */
[----:B------:R-:W-:-:S05]  /*bb30*/  LOP3.LUT R6, R24, UR6, RZ, 0xc0, !PT ;  /* 0x0000000618067c12 */ /* 0x000fca000f8ec0ff */
[----:B------:R-:W-:Y:S02]  /*bb40*/  IMAD R6, R7, UR5, R6 ;  /* 0x0000000507067c24 */ /* 0x000fe4000f8e0206 */
[----:B------:R-:W-:-:S04]  /*bb50*/  IMAD.MOV R7, RZ, RZ, -R7 ;  /* 0x000000ffff077224 */ /* 0x000fc800078e0a07 */
[----:B------:R-:W-:Y:S01]  /*bb60*/  IMAD R22, R7, UR8, R22 ;  /* 0x0000000807167c24 */ /* 0x000fe2000f8e0216 */
[----:B------:R-:W-:Y:S02]  /*bb70*/  ULDC UR8, c[0x0][0x710] ;  /* 0x0001c40000087ab9 */ /* 0x000fe40000000800 */
[----:B------:R-:W-:Y:S01]  /*bb80*/  IMAD R19, R6, UR8, R19 ;  /* 0x0000000806137c24 */ /* 0x000fe2000f8e0213 */
[----:B------:R-:W-:Y:S02]  /*bb90*/  ULDC UR8, c[0x0][0x700] ;  /* 0x0001c00000087ab9 */ /* 0x000fe40000000800 */
[----:B------:R-:W-:-:S05]  /*bba0*/  IMAD R22, R22, UR8, R21 ;  /* 0x0000000816167c24 */ /* 0x000fca000f8e0215 */
[----:B------:R-:W-:Y:S02]  /*bbb0*/  SEL R6, R22, R19, !P4 ;  /* 0x0000001316067207 */ /* 0x000fe40006000000 */
[----:B------:R-:W-:-:S07]  /*bbc0*/  SEL R7, R19, R22, !P4 ;  /* 0x0000001613077207 */ /* 0x000fce0006000000 */
.L_x_293:
[----:B------:R-:W-:Y:S05]  /*bbd0*/  BSYNC B1 ;  /* 0x0000000000017941 */ /* 0x000fea0003800000 */
.L_x_292:
[----:B------:R-:W-:-:S13]  /*bbe0*/  LOP3.LUT P0, RZ, R8, 0xff, RZ, 0xc0, !PT ;  /* 0x000000ff08ff7812 */ /* 0x000fda000780c0ff */
[----:B------:R-:W-:Y:S05]  /*bbf0*/  @P0 BRA `(.L_x_296) ;  /* 0xfffffff000f00947 */ /* 0x000fea000383ffff */
[----:B------:R-:W-:Y:S05]  /*bc00*/  BSYNC B0 ;  /* 0x0000000000007941 */ /* 0x000fea0003800000 */
.L_x_285:
[----:B------:R-:W-:-:S03]  /*bc10*/  UMOV UR8, 0xffffffff ;  /* 0xffffffff00087882 */ /* 0x000fc60000000000 */
[----:B------:R-:W-:Y:S05]  /*bc20*/  BRA.DIV UR8, `(.L_x_297) ;  /* 0x0000000208e07947 */ /* 0x000fea000b800000 */
[----:B------:R-:W-:-:S13]  /*bc30*/  ELECT P0, URZ, PT ;  /* 0x00000000003f782f */ /* 0x000fda0003800000 */
.L_x_310:
[----:B------:R-:W-:Y:S04]  /*bc40*/  BSSY B0, `(.L_x_298) ;  /* 0x0000022000007945 */ /* 0x000fe80003800000 */
[----:B------:R-:W-:Y:S05]  /*bc50*/  @!P0 BRA `(.L_x_299) ;  /* 0x0000000000808947 */ /* 0x000fea0003800000 */
[----:B------:R-:W-:-:S04]  /*bc60*/  LOP3.LUT R4, R4, 0x2, RZ, 0xfc, !PT ;  /* 0x0000000204047812 */ /* 0x000fc800078efcff */
[----:B------:R-:W-:-:S13]  /*bc70*/  ISETP.NE.AND P0, PT, R4, 0x3, PT ;  /* 0x000000030400780c */ /* 0x000fda0003f05270 */
[----:B------:R-:W-:Y:S05]  /*bc80*/  @!P0 BRA `(.L_x_300) ;  /* 0x0000000000048947 */ /* 0x000fea0003800000 */
[----:B------:R-:W-:Y:S01]  /*bc90*/  BPT.TRAP 0x1 ;  /* 0x000000040000795c */ /* 0x000fe20000300000 */
.L_x_300:
[----:B------:R-:W0:Y:S01]  /*bca0*/  S2R R3, SR_CgaCtaId ;  /* 0x0000000000037919 */ /* 0x000e220000008800 */
[----:B------:R-:W-:Y:S02]  /*bcb0*/  MOV R0, 0x400 ;  /* 0x0000040000007802 */ /* 0x000fe40000000f00 */
[----:B------:R-:W-:Y:S02]  /*bcc0*/  SHF.L.U32 R2, R5, 0x1f, RZ ;  /* 0x0000001f05027819 */ /* 0x000fe400000006ff */
[----:B0-----:R-:W-:-:S05]  /*bcd0*/  LEA R3, R3, R0, 0x18 ;  /* 0x0000000003037211 */ /* 0x001fca00078ec0ff */
[----:B------:R-:W-:-:S04]  /*bce0*/  VIADD R3, R3, 0x18 ;  /* 0x0000001803037836 */ /* 0x000fc80000000000 */
[C---:B------:R-:W-:Y:S02]  /*bcf0*/  IMAD R7, R10.reuse, 0x8, R3 ;  /* 0x000000080a077824 */ /* 0x040fe400078e0203 */
[----:B------:R-:W-:Y:S02]  /*bd00*/  VIADD R10, R10, 0x1 ;  /* 0x000000010a0a7836 */ /* 0x000fe40000000000 */
[----:B------:R-:W0:Y:S03]  /*bd10*/  SYNCS.PHASECHK.TRANS64.TRYWAIT P0, [R7+URZ], R2 ;  /* 0x00000002070075a7 */ /* 0x000e26000800017f */
[----:B------:R-:W-:-:S04]  /*bd20*/  ISETP.NE.AND P1, PT, R10, 0x3, PT ;  /* 0x000000030a00780c */ /* 0x000fc80003f25270 */
[----:B------:R-:W-:Y:S02]  /*bd30*/  SEL R0, RZ, 0x1, P1 ;  /* 0x00000001ff007807 */ /* 0x000fe40000800000 */
[----:B------:R-:W-:Y:S02]  /*bd40*/  SEL R10, R10, RZ, P1 ;  /* 0x000000ff0a0a7207 */ /* 0x000fe40000800000 */
[----:B------:R-:W-:-:S03]  /*bd50*/  LOP3.LUT R5, R5, R0, RZ, 0x3c, !PT ;  /* 0x0000000005057212 */ /* 0x000fc600078e3cff */
[----:B------:R-:W-:Y:S01]  /*bd60*/  IMAD R9, R10, 0x8, R3 ;  /* 0x000000080a097824 */ /* 0x000fe200078e0203 */
[----:B------:R-:W-:Y:S01]  /*bd70*/  SHF.L.U32 R4, R5, 0x1f, RZ ;  /* 0x0000001f05047819 */ /* 0x000fe200000006ff */
[----:B0-----:R-:W-:Y:S06]  /*bd80*/  @!P0 BRA `(.L_x_301) ;  /* 0x0000000000a88947 */ /* 0x001fec0003800000 */
.L_x_311:
[----:B------:R-:W1:Y:S01]  /*bd90*/  SYNCS.PHASECHK.TRANS64.TRYWAIT P0, [R9+URZ], R4 ;  /* 0x00000004090075a7 */ /* 0x000e62000800017f */
[----:B------:R-:W-:-:S05]  /*bda0*/  VIADD R0, R10, 0x1 ;  /* 0x000000010a007836 */ /* 0x000fca0000000000 */
[----:B------:R-:W-:-:S04]  /*bdb0*/  ISETP.NE.AND P1, PT, R0, 0x3, PT ;  /* 0x000000030000780c */ /* 0x000fc80003f25270 */
[----:B0-----:R-:W-:Y:S02]  /*bdc0*/  SEL R2, RZ, 0x1, P1 ;  /* 0x00000001ff027807 */ /* 0x001fe40000800000 */
[----:B------:R-:W-:Y:S02]  /*bdd0*/  SEL R0, R0, RZ, P1 ;  /* 0x000000ff00007207 */ /* 0x000fe40000800000 */
[----:B------:R-:W-:Y:S01]  /*bde0*/  LOP3.LUT R2, R5, R2, RZ, 0x3c, !PT ;  /* 0x0000000205027212 */ /* 0x000fe200078e3cff */
[----:B-1----:R-:W-:Y:S06]  /*bdf0*/  @!P0 BRA `(.L_x_302) ;  /* 0x0000000000a08947 */ /* 0x002fec0003800000 */
.L_x_312:
[----:B------:R-:W-:Y:S01]  /*be00*/  IMAD R3, R0, 0x8, R3 ;  /* 0x0000000800037824 */ /* 0x000fe200078e0203 */
[----:B------:R-:W-:-:S07]  /*be10*/  SHF.L.U32 R0, R2, 0x1f, RZ ;  /* 0x0000001f02007819 */ /* 0x000fce00000006ff */
.L_x_303:
[----:B-1----:R1:W2:Y:S02]  /*be20*/  SYNCS.PHASECHK.TRANS64.TRYWAIT P0, [R3+URZ], R0 ;  /* 0x00000000030075a7 */ /* 0x0022a4000800017f */
[----:B--2---:R-:W-:Y:S05]  /*be30*/  @!P0 NANOSLEEP.SYNCS 0x989680 ;  /* 0x009896800000895d */ /* 0x004fea0003900000 */
[----:B------:R-:W2:Y:S02]  /*be40*/  @!P0 SYNCS.PHASECHK.TRANS64 P0, [R3+URZ], R0 ;  /* 0x00000000030085a7 */ /* 0x000ea4000800007f */
[----:B--2---:R-:W-:Y:S05]  /*be50*/  @!P0 BRA `(.L_x_303) ;  /* 0xfffffffc00f08947 */ /* 0x004fea000383ffff */
.L_x_299:
[----:B------:R-:W-:Y:S05]  /*be60*/  BSYNC B0 ;  /* 0x0000000000007941 */ /* 0x000fea0003800000 */
.L_x_298:
[----:B------:R-:W-:Y:S05]  /*be70*/  EXIT ;  /* 0x000000000000794d */ /* 0x000fea0003800000 */
.L_x_21:
[----:B-1----:R-:W-:-:S04]  /*be80*/  IMAD.U32 R13, RZ, RZ, UR9 ;  /* 0x00000009ff0d7e24 */ /* 0x002fc8000f8e00ff */
[----:B------:R1:W3:Y:S03]  /*be90*/  SYNCS.PHASECHK.TRANS64.TRYWAIT P1, [R13+URZ], R18 ;  /* 0x000000120d0075a7 */ /* 0x0002e6000802017f */
[----:B---3--:R-:W-:Y:S05]  /*bea0*/  @!P1 NANOSLEEP.SYNCS 0x989680 ;  /* 0x009896800000995d */ /* 0x008fea0003900000 */
[----:B------:R-:W3:Y:S02]  /*beb0*/  @!P1 SYNCS.PHASECHK.TRANS64 P1, [R13+URZ], R18 ;  /* 0x000000120d0095a7 */ /* 0x000ee4000802007f */
[----:B---3--:R-:W-:Y:S05]  /*bec0*/  @!P1 BRA `(.L_x_21) ;  /* 0xfffffffc00ec9947 */ /* 0x008fea000383ffff */
[----:B------:R-:W-:Y:S05]  /*bed0*/  BRA `(.L_x_20) ;  /* 0xffffff5800547947 */ /* 0x000fea000383ffff */
.L_x_286:
[----:B------:R-:W-:Y:S01]  /*bee0*/  BSSY B1, `(.L_x_304) ;  /* 0x0000006000017945 */ /* 0x000fe20003800000 */
[----:B------:R-:W-:-:S07]  /*bef0*/  IMAD.MOV.U32 R8, RZ, RZ, -0x1 ;  /* 0xffffffffff087424 */ /* 0x000fce00078e00ff */
[----:B------:R-:W-:Y:S05]  /*bf00*/  WARPSYNC.COLLECTIVE R8, `(.L_x_305) ;  /* 0x00000000080c7348 */ /* 0x000fea0003c00000 */
[----:B------:R-:W-:Y:S02]  /*bf10*/  ELECT P0, UR62, PT ;  /* 0x00000000003e782f */ /* 0x000fe40003800000 */
[----:B------:R-:W-:Y:S01]  /*bf20*/  MOV R8, UR62 ;  /* 0x0000003e00087c02 */ /* 0x000fe20008000f00 */
[----:B------:R-:W-:Y:S10]  /*bf30*/  ENDCOLLECTIVE ;  /* 0x000000000000791b */ /* 0x000ff40003800000 */
.L_x_305:
[----:B------:R-:W-:Y:S05]  /*bf40*/  BSYNC B1 ;  /* 0x0000000000017941 */ /* 0x000fea0003800000 */
.L_x_304:
[----:B------:R-:W-:Y:S05]  /*bf50*/  BRA `(.L_x_306) ;  /* 0xfffffff000247947 */ /* 0x000fea000383ffff */
.L_x_289:
[----:B-1----:R1:W2:Y:S02]  /*bf60*/  SYNCS.PHASECHK.TRANS64.TRYWAIT P0, [R24+URZ+0x18], R21 ;  /* 0x00001815180075a7 */ /* 0x0022a4000800017f */
[----:B--2---:R-:W-:Y:S05]  /*bf70*/  @!P0 NANOSLEEP.SYNCS 0x989680 ;  /* 0x009896800000895d */ /* 0x004fea0003900000 */
[----:B------:R-:W2:Y:S02]  /*bf80*/  @!P0 SYNCS.PHASECHK.TRANS64 P0, [R24+URZ+0x18], R21 ;  /* 0x00001815180085a7 */ /* 0x000ea4000800007f */
[----:B--2---:R-:W-:Y:S05]  /*bf90*/  @!P0 BRA `(.L_x_289) ;  /* 0xfffffffc00f08947 */ /* 0x004fea000383ffff */
[----:B------:R-:W-:Y:S05]  /*bfa0*/  BRA `(.L_x_307) ;  /* 0xfffffff000687947 */ /* 0x000fea000383ffff */
.L_x_297:
[----:B------:R-:W-:Y:S01]  /*bfb0*/  BSSY B0, `(.L_x_308) ;  /* 0x0000006000007945 */ /* 0x000fe20003800000 */
[----:B------:R-:W-:-:S07]  /*bfc0*/  IMAD.MOV.U32 R8, RZ, RZ, -0x1 ;  /* 0xffffffffff087424 */ /* 0x000fce00078e00ff */
[----:B------:R-:W-:Y:S05]  /*bfd0*/  WARPSYNC.COLLECTIVE R8, `(.L_x_309) ;  /* 0x00000000080c7348 */ /* 0x000fea0003c00000 */
[----:B------:R-:W-:Y:S02]  /*bfe0*/  ELECT P0, UR62, PT ;  /* 0x00000000003e782f */ /* 0x000fe40003800000 */
[----:B------:R-:W-:Y:S01]  /*bff0*/  MOV R8, UR62 ;  /* 0x0000003e00087c02 */ /* 0x000fe20008000f00 */
[----:B------:R-:W-:Y:S10]  /*c000*/  ENDCOLLECTIVE ;  /* 0x000000000000791b */ /* 0x000ff40003800000 */
.L_x_309:
[----:B------:R-:W-:Y:S05]  /*c010*/  BSYNC B0 ;  /* 0x0000000000007941 */ /* 0x000fea0003800000 */
.L_x_308:
[----:B------:R-:W-:Y:S05]  /*c020*/  BRA `(.L_x_310) ;  /* 0xfffffffc00047947 */ /* 0x000fea000383ffff */
.L_x_301:
[----:B0-----:R0:W1:Y:S02]  /*c030*/  SYNCS.PHASECHK.TRANS64.TRYWAIT P0, [R7+URZ], R2 ;  /* 0x00000002070075a7 */ /* 0x001064000800017f */
[----:B-1----:R-:W-:Y:S05]  /*c040*/  @!P0 NANOSLEEP.SYNCS 0x989680 ;  /* 0x009896800000895d */ /* 0x002fea0003900000 */
[----:B------:R-:W1:Y:S02]  /*c050*/  @!P0 SYNCS.PHASECHK.TRANS64 P0, [R7+URZ], R2 ;  /* 0x00000002070085a7 */ /* 0x000e64000800007f */
[----:B-1----:R-:W-:Y:S05]  /*c060*/  @!P0 BRA `(.L_x_301) ;  /* 0xfffffffc00f08947 */ /* 0x002fea000383ffff */
[----:B------:R-:W-:Y:S05]  /*c070*/  BRA `(.L_x_311) ;  /* 0xfffffffc00447947 */ /* 0x000fea000383ffff */
.L_x_302:
[----:B0-----:R0:W1:Y:S02]  /*c080*/  SYNCS.PHASECHK.TRANS64.TRYWAIT P0, [R9+URZ], R4 ;  /* 0x00000004090075a7 */ /* 0x001064000800017f */
[----:B-1----:R-:W-:Y:S05]  /*c090*/  @!P0 NANOSLEEP.SYNCS 0x989680 ;  /* 0x009896800000895d */ /* 0x002fea0003900000 */
[----:B------:R-:W1:Y:S02]  /*c0a0*/  @!P0 SYNCS.PHASECHK.TRANS64 P0, [R9+URZ], R4 ;  /* 0x00000004090085a7 */ /* 0x000e64000800007f */
[----:B-1----:R-:W-:Y:S05]  /*c0b0*/  @!P0 BRA `(.L_x_302) ;  /* 0xfffffffc00f08947 */ /* 0x002fea000383ffff */
[----:B------:R-:W-:Y:S05]  /*c0c0*/  BRA `(.L_x_312) ;  /* 0xfffffffc004c7947 */ /* 0x000fea000383ffff */
.L_x_313:
[----:B------:R-:W-:-:S00]  /*c0d0*/  BRA `(.L_x_313) ;  /* 0xfffffffc00fc7947 */ /* 0x000fc0000383ffff */
[----:B------:R-:W-:-:S00]  /*c0e0*/  NOP ;  /* 0x0000000000007918 */ /* 0x000fc00000000000 */
        /* <DEDUP_REMOVED lines=9> */
.L_x_314:


//--------------------- .nv.shared._ZN7cutlass13device_kernelINS_4gemm6kernel13GemmUniversalIN4cute5tupleIJiiiiEEENS1_10collective13CollectiveMmaINS1_40MainloopSm90TmaGmmaWarpSpecializedSparseILi3ENS5_IJNS4_1CILi1EEENSA_ILi2EEESB_EEENS1_35KernelTmaWarpSpecializedCooperativeEEENS5_IJNSA_ILi256EEENSA_ILi128EEESH_EEENS_6half_tENS5_IJNS4_6LayoutINS5_IJiNS5_IJSC_iEEEiEEENS5_IJlNS5_IJSB_SC_EEElEEEEENSK_INS5_IJNS5_IJNS5_IJNSA_ILi8EEESC_NSA_ILi4EEEEEEiEEENS5_IJNS5_IJNSA_ILi16EEESC_SR_EEEiEEEiEEENS5_IJNS5_IJNS5_IJSH_SU_NSA_ILi2048EEEEEENSA_ILi8192EEEEEENS5_IJNS5_IJSB_NSA_ILi1024EEENSA_ILi32EEEEEElEEElEEEEEEEESJ_NS5_IJlSB_lEEENS4_8TiledMMAINS4_8MMA_AtomIJNS4_4SM904GMMA6SPARSE27GMMA_64x128x32_F32F16F16_SSILNS1D_5MajorE0ELS1G_0ELNS1D_7ScaleInE1ELS1H_1ELNS1D_9SparseSelE0EEEEEENSK_INS5_IJSC_SB_SB_EEENS5_IJSB_NSA_ILi0EEES1M_EEEEENS5_IJNS4_10UnderscoreES1P_S1P_EEEEENS4_23SM90_TMA_LOAD_MULTICASTENS4_14ComposedLayoutINS4_7SwizzleILi3ELi4ELi3EEENS4_25smem_sparse_ptr_flag_bitsILi2ELi16EEENSK_INS5_IJNS5_IJSB_SQ_EEENS5_IJSC_NSA_ILi64EEEEEEEEENS5_IJNS5_IJS1M_SH_EEESN_EEEEEEEvNS4_8identityENS4_13SM90_TMA_LOADENS1T_IS1V_NS4_18smem_ptr_flag_bitsILi16EEENSK_INS5_IJSQ_S1Z_EEENS5_IJS1Z_SB_EEEEEEEvS26_EENS_8epilogue10collective6detail29Sm90TmaWarpSpecializedAdapterINS2G_15DefaultEpilogueIfNS5_IJSB_llEEES2K_NS2F_6thread17LinearCombinationIfLi1EffLNS2L_9ScaleType4KindE0ELNS_15FloatRoundStyleE2EfEENS1_15EpilogueDefaultEEEEEvvEEEEvNT_6ParamsE --------------------------
	.section	.nv.shared._ZN7cutlass13device_kernelINS_4gemm6kernel13GemmUniversalIN4cute5tupleIJiiiiEEENS1_10collective13CollectiveMmaINS1_40MainloopSm90TmaGmmaWarpSpecializedSparseILi3ENS5_IJNS4_1CILi1EEENSA_ILi2EEESB_EEENS1_35KernelTmaWarpSpecializedCooperativeEEENS5_IJNSA_ILi256EEENSA_ILi128EEESH_EEENS_6half_tENS5_IJNS4_6LayoutINS5_IJiNS5_IJSC_iEEEiEEENS5_IJlNS5_IJSB_SC_EEElEEEEENSK_INS5_IJNS5_IJNS5_IJNSA_ILi8EEESC_NSA_ILi4EEEEEEiEEENS5_IJNS5_IJNSA_ILi16EEESC_SR_EEEiEEEiEEENS5_IJNS5_IJNS5_IJSH_SU_NSA_ILi2048EEEEEENSA_ILi8192EEEEEENS5_IJNS5_IJSB_NSA_ILi1024EEENSA_ILi32EEEEEElEEElEEEEEEEESJ_NS5_IJlSB_lEEENS4_8TiledMMAINS4_8MMA_AtomIJNS4_4SM904GMMA6SPARSE27GMMA_64x128x32_F32F16F16_SSILNS1D_5MajorE0ELS1G_0ELNS1D_7ScaleInE1ELS1H_1ELNS1D_9SparseSelE0EEEEEENSK_INS5_IJSC_SB_SB_EEENS5_IJSB_NSA_ILi0EEES1M_EEEEENS5_IJNS4_10UnderscoreES1P_S1P_EEEEENS4_23SM90_TMA_LOAD_MULTICASTENS4_14ComposedLayoutINS4_7SwizzleILi3ELi4ELi3EEENS4_25smem_sparse_ptr_flag_bitsILi2ELi16EEENSK_INS5_IJNS5_IJSB_SQ_EEENS5_IJSC_NSA_ILi64EEEEEEEEENS5_IJNS5_IJS1M_SH_EEESN_EEEEEEEvNS4_8identityENS4_13SM90_TMA_LOADENS1T_IS1V_NS4_18smem_ptr_flag_bitsILi16EEENSK_INS5_IJSQ_S1Z_EEENS5_IJS1Z_SB_EEEEEEEvS26_EENS_8epilogue10collective6detail29Sm90TmaWarpSpecializedAdapterINS2G_15DefaultEpilogueIfNS5_IJSB_llEEES2K_NS2F_6thread17LinearCombinationIfLi1EffLNS2L_9ScaleType4KindE0ELNS_15FloatRoundStyleE2EfEENS1_15EpilogueDefaultEEEEEvvEEEEvNT_6ParamsE,"aw",@nobits
	.sectionflags	@""
	.align	16
	.zero		1024


//--------------------- .nv.shared.reserved.0     --------------------------
	.section	.nv.shared.reserved.0,"aw",@nobits
	.weak		__nv_reservedSMEM_offset_0_alias
	.size		__nv_reservedSMEM_offset_0_alias, 0, 0
	.other		__nv_reservedSMEM_offset_0_alias,@"STO_CUDA_RESERVED_SHARED STV_DEFAULT"
__nv_reservedSMEM_offset_0_alias:
	.zero		0


//--------------------- .nv.global                --------------------------
	.section	.nv.global,"aw",@nobits
.nv.global:
	.type		_ZN39_INTERNAL_f820cdf3_4_k_cu_cbf5c157_27954cute1_E,@object
	.size		_ZN39_INTERNAL_f820cdf3_4_k_cu_cbf5c157_27954cute1_E,(_ZN39_INTERNAL_f820cdf3_4_k_cu_cbf5c157_27954cuda3std3__45__cpo6cbeginE - _ZN39_INTERNAL_f820cdf3_4_k_cu_cbf5c157_27954cute1_E)
_ZN39_INTERNAL_f820cdf3_4_k_cu_cbf5c157_27954cute1_E:
	.zero		1
	.type		_ZN39_INTERNAL_f820cdf3_4_k_cu_cbf5c157_27954cuda3std3__45__cpo6cbeginE,@object
	.size		_ZN39_INTERNAL_f820cdf3_4_k_cu_cbf5c157_27954cuda3std3__45__cpo6cbeginE,(_ZN39_INTERNAL_f820cdf3_4_k_cu_cbf5c157_27954cuda3std3__48in_placeE - _ZN39_INTERNAL_f820cdf3_4_k_cu_cbf5c157_27954cuda3std3__45__cpo6cbeginE)
_ZN39_INTERNAL_f820cdf3_4_k_cu_cbf5c157_27954cuda3std3__45__cpo6cbeginE:
	.zero		1
	.type		_ZN39_INTERNAL_f820cdf3_4_k_cu_cbf5c157_27954cuda3std3__48in_placeE,@object
	.size		_ZN39_INTERNAL_f820cdf3_4_k_cu_cbf5c157_27954cuda3std3__48in_placeE,(_ZN39_INTERNAL_f820cdf3_4_k_cu_cbf5c157_27954cuda3std6ranges3__45__cpo9iter_moveE - _ZN39_INTERNAL_f820cdf3_4_k_cu_cbf5c157_27954cuda3std3__48in_placeE)
_ZN39_INTERNAL_f820cdf3_4_k_cu_cbf5c157_27954cuda3std3__48in_placeE:
	.zero		1
	.type		_ZN39_INTERNAL_f820cdf3_4_k_cu_cbf5c157_27954cuda3std6ranges3__45__cpo9iter_moveE,@object
	.size		_ZN39_INTERNAL_f820cdf3_4_k_cu_cbf5c157_27954cuda3std6ranges3__45__cpo9iter_moveE,(_ZN39_INTERNAL_f820cdf3_4_k_cu_cbf5c157_27954cuda3std3__45__cpo5beginE - _ZN39_INTERNAL_f820cdf3_4_k_cu_cbf5c157_27954cuda3std6ranges3__45__cpo9iter_moveE)
_ZN39_INTERNAL_f820cdf3_4_k_cu_cbf5c157_27954cuda3std6ranges3__45__cpo9iter_moveE:
	.zero		1
	.type		_ZN39_INTERNAL_f820cdf3_4_k_cu_cbf5c157_27954cuda3std3__45__cpo5beginE,@object
	.size		_ZN39_INTERNAL_f820cdf3_4_k_cu_cbf5c157_27954cuda3std3__45__cpo5beginE,(_ZN39_INTERNAL_f820cdf3_4_k_cu_cbf5c157_27954cuda3std3__441_GLOBAL__N__f820cdf3_4_k_cu_cbf5c157_27956ignoreE - _ZN39_INTERNAL_f820cdf3_4_k_cu_cbf5c157_27954cuda3std3__45__cpo5beginE)
_ZN39_INTERNAL_f820cdf3_4_k_cu_cbf5c157_27954cuda3std3__45__cpo5beginE:
	.zero		1
	.type		_ZN39_INTERNAL_f820cdf3_4_k_cu_cbf5c157_27954cuda3std3__441_GLOBAL__N__f820cdf3_4_k_cu_cbf5c157_27956ignoreE,@object
	.size		_ZN39_INTERNAL_f820cdf3_4_k_cu_cbf5c157_27954cuda3std3__441_GLOBAL__N__f820cdf3_4_k_cu_cbf5c157_27956ignoreE,(_ZN39_INTERNAL_f820cdf3_4_k_cu_cbf5c157_27954cute7productE - _ZN39_INTERNAL_f820cdf3_4_k_cu_cbf5c157_27954cuda3std3__441_GLOBAL__N__f820cdf3_4_k_cu_cbf5c157_27956ignoreE)
_ZN39_INTERNAL_f820cdf3_4_k_cu_cbf5c157_27954cuda3std3__441_GLOBAL__N__f820cdf3_4_k_cu_cbf5c157_27956ignoreE:
	.zero		1
	.type		_ZN39_INTERNAL_f820cdf3_4_k_cu_cbf5c157_27954cute7productE,@object
	.size		_ZN39_INTERNAL_f820cdf3_4_k_cu_cbf5c157_27954cute7productE,(_ZN39_INTERNAL_f820cdf3_4_k_cu_cbf5c157_27954cuda3std3__45__cpo3endE - _ZN39_INTERNAL_f820cdf3_4_k_cu_cbf5c157_27954cute7productE)
_ZN39_INTERNAL_f820cdf3_4_k_cu_cbf5c157_27954cute7productE:
	.zero		1
	.type		_ZN39_INTERNAL_f820cdf3_4_k_cu_cbf5c157_27954cuda3std3__45__cpo3endE,@object
	.size		_ZN39_INTERNAL_f820cdf3_4_k_cu_cbf5c157_27954cuda3std3__45__cpo3endE,(_ZN39_INTERNAL_f820cdf3_4_k_cu_cbf5c157_27954cuda3std3__419piecewise_constructE - _ZN39_INTERNAL_f820cdf3_4_k_cu_cbf5c157_27954cuda3std3__45__cpo3endE)
_ZN39_INTERNAL_f820cdf3_4_k_cu_cbf5c157_27954cuda3std3__45__cpo3endE:
	.zero		1
	.type		_ZN39_INTERNAL_f820cdf3_4_k_cu_cbf5c157_27954cuda3std3__419piecewise_constructE,@object
	.size		_ZN39_INTERNAL_f820cdf3_4_k_cu_cbf5c157_27954cuda3std3__419piecewise_constructE,(_ZN39_INTERNAL_f820cdf3_4_k_cu_cbf5c157_27954cuda3std3__45__cpo4cendE - _ZN39_INTERNAL_f820cdf3_4_k_cu_cbf5c157_27954cuda3std3__419piecewise_constructE)
_ZN39_INTERNAL_f820cdf3_4_k_cu_cbf5c157_27954cuda3std3__419piecewise_constructE:
	.zero		1
	.type		_ZN39_INTERNAL_f820cdf3_4_k_cu_cbf5c157_27954cuda3std3__45__cpo4cendE,@object
	.size		_ZN39_INTERNAL_f820cdf3_4_k_cu_cbf5c157_27954cuda3std3__45__cpo4cendE,(_ZN39_INTERNAL_f820cdf3_4_k_cu_cbf5c157_27954cuda3std6ranges3__45__cpo4swapE - _ZN39_INTERNAL_f820cdf3_4_k_cu_cbf5c157_27954cuda3std3__45__cpo4cendE)
_ZN39_INTERNAL_f820cdf3_4_k_cu_cbf5c157_27954cuda3std3__45__cpo4cendE:
	.zero		1
	.type		_ZN39_INTERNAL_f820cdf3_4_k_cu_cbf5c157_27954cuda3std6ranges3__45__cpo4swapE,@object
	.size		_ZN39_INTERNAL_f820cdf3_4_k_cu_cbf5c157_27954cuda3std6ranges3__45__cpo4swapE,(.L_7 - _ZN39_INTERNAL_f820cdf3_4_k_cu_cbf5c157_27954cuda3std6ranges3__45__cpo4swapE)
_ZN39_INTERNAL_f820cdf3_4_k_cu_cbf5c157_27954cuda3std6ranges3__45__cpo4swapE:
	.zero		1
.L_7:


//--------------------- .nv.constant0._ZN7cutlass13device_kernelINS_4gemm6kernel13GemmUniversalIN4cute5tupleIJiiiiEEENS1_10collective13CollectiveMmaINS1_40MainloopSm90TmaGmmaWarpSpecializedSparseILi3ENS5_IJNS4_1CILi1EEENSA_ILi2EEESB_EEENS1_35KernelTmaWarpSpecializedCooperativeEEENS5_IJNSA_ILi256EEENSA_ILi128EEESH_EEENS_6half_tENS5_IJNS4_6LayoutINS5_IJiNS5_IJSC_iEEEiEEENS5_IJlNS5_IJSB_SC_EEElEEEEENSK_INS5_IJNS5_IJNS5_IJNSA_ILi8EEESC_NSA_ILi4EEEEEEiEEENS5_IJNS5_IJNSA_ILi16EEESC_SR_EEEiEEEiEEENS5_IJNS5_IJNS5_IJSH_SU_NSA_ILi2048EEEEEENSA_ILi8192EEEEEENS5_IJNS5_IJSB_NSA_ILi1024EEENSA_ILi32EEEEEElEEElEEEEEEEESJ_NS5_IJlSB_lEEENS4_8TiledMMAINS4_8MMA_AtomIJNS4_4SM904GMMA6SPARSE27GMMA_64x128x32_F32F16F16_SSILNS1D_5MajorE0ELS1G_0ELNS1D_7ScaleInE1ELS1H_1ELNS1D_9SparseSelE0EEEEEENSK_INS5_IJSC_SB_SB_EEENS5_IJSB_NSA_ILi0EEES1M_EEEEENS5_IJNS4_10UnderscoreES1P_S1P_EEEEENS4_23SM90_TMA_LOAD_MULTICASTENS4_14ComposedLayoutINS4_7SwizzleILi3ELi4ELi3EEENS4_25smem_sparse_ptr_flag_bitsILi2ELi16EEENSK_INS5_IJNS5_IJSB_SQ_EEENS5_IJSC_NSA_ILi64EEEEEEEEENS5_IJNS5_IJS1M_SH_EEESN_EEEEEEEvNS4_8identityENS4_13SM90_TMA_LOADENS1T_IS1V_NS4_18smem_ptr_flag_bitsILi16EEENSK_INS5_IJSQ_S1Z_EEENS5_IJS1Z_SB_EEEEEEEvS26_EENS_8epilogue10collective6detail29Sm90TmaWarpSpecializedAdapterINS2G_15DefaultEpilogueIfNS5_IJSB_llEEES2K_NS2F_6thread17LinearCombinationIfLi1EffLNS2L_9ScaleType4KindE0ELNS_15FloatRoundStyleE2EfEENS1_15EpilogueDefaultEEEEEvvEEEEvNT_6ParamsE --------------------------
	.section	.nv.constant0._ZN7cutlass13device_kernelINS_4gemm6kernel13GemmUniversalIN4cute5tupleIJiiiiEEENS1_10collective13CollectiveMmaINS1_40MainloopSm90TmaGmmaWarpSpecializedSparseILi3ENS5_IJNS4_1CILi1EEENSA_ILi2EEESB_EEENS1_35KernelTmaWarpSpecializedCooperativeEEENS5_IJNSA_ILi256EEENSA_ILi128EEESH_EEENS_6half_tENS5_IJNS4_6LayoutINS5_IJiNS5_IJSC_iEEEiEEENS5_IJlNS5_IJSB_SC_EEElEEEEENSK_INS5_IJNS5_IJNS5_IJNSA_ILi8EEESC_NSA_ILi4EEEEEEiEEENS5_IJNS5_IJNSA_ILi16EEESC_SR_EEEiEEEiEEENS5_IJNS5_IJNS5_IJSH_SU_NSA_ILi2048EEEEEENSA_ILi8192EEEEEENS5_IJNS5_IJSB_NSA_ILi1024EEENSA_ILi32EEEEEElEEElEEEEEEEESJ_NS5_IJlSB_lEEENS4_8TiledMMAINS4_8MMA_AtomIJNS4_4SM904GMMA6SPARSE27GMMA_64x128x32_F32F16F16_SSILNS1D_5MajorE0ELS1G_0ELNS1D_7ScaleInE1ELS1H_1ELNS1D_9SparseSelE0EEEEEENSK_INS5_IJSC_SB_SB_EEENS5_IJSB_NSA_ILi0EEES1M_EEEEENS5_IJNS4_10UnderscoreES1P_S1P_EEEEENS4_23SM90_TMA_LOAD_MULTICASTENS4_14ComposedLayoutINS4_7SwizzleILi3ELi4ELi3EEENS4_25smem_sparse_ptr_flag_bitsILi2ELi16EEENSK_INS5_IJNS5_IJSB_SQ_EEENS5_IJSC_NSA_ILi64EEEEEEEEENS5_IJNS5_IJS1M_SH_EEESN_EEEEEEEvNS4_8identityENS4_13SM90_TMA_LOADENS1T_IS1V_NS4_18smem_ptr_flag_bitsILi16EEENSK_INS5_IJSQ_S1Z_EEENS5_IJS1Z_SB_EEEEEEEvS26_EENS_8epilogue10collective6detail29Sm90TmaWarpSpecializedAdapterINS2G_15DefaultEpilogueIfNS5_IJSB_llEEES2K_NS2F_6thread17LinearCombinationIfLi1EffLNS2L_9ScaleType4KindE0ELNS_15FloatRoundStyleE2EfEENS1_15EpilogueDefaultEEEEEvvEEEEvNT_6ParamsE,"a",@progbits
	.sectionflags	@""
	.align	4
.nv.constant0._ZN7cutlass13device_kernelINS_4gemm6kernel13GemmUniversalIN4cute5tupleIJiiiiEEENS1_10collective13CollectiveMmaINS1_40MainloopSm90TmaGmmaWarpSpecializedSparseILi3ENS5_IJNS4_1CILi1EEENSA_ILi2EEESB_EEENS1_35KernelTmaWarpSpecializedCooperativeEEENS5_IJNSA_ILi256EEENSA_ILi128EEESH_EEENS_6half_tENS5_IJNS4_6LayoutINS5_IJiNS5_IJSC_iEEEiEEENS5_IJlNS5_IJSB_SC_EEElEEEEENSK_INS5_IJNS5_IJNS5_IJNSA_ILi8EEESC_NSA_ILi4EEEEEEiEEENS5_IJNS5_IJNSA_ILi16EEESC_SR_EEEiEEEiEEENS5_IJNS5_IJNS5_IJSH_SU_NSA_ILi2048EEEEEENSA_ILi8192EEEEEENS5_IJNS5_IJSB_NSA_ILi1024EEENSA_ILi32EEEEEElEEElEEEEEEEESJ_NS5_IJlSB_lEEENS4_8TiledMMAINS4_8MMA_AtomIJNS4_4SM904GMMA6SPARSE27GMMA_64x128x32_F32F16F16_SSILNS1D_5MajorE0ELS1G_0ELNS1D_7ScaleInE1ELS1H_1ELNS1D_9SparseSelE0EEEEEENSK_INS5_IJSC_SB_SB_EEENS5_IJSB_NSA_ILi0EEES1M_EEEEENS5_IJNS4_10UnderscoreES1P_S1P_EEEEENS4_23SM90_TMA_LOAD_MULTICASTENS4_14ComposedLayoutINS4_7SwizzleILi3ELi4ELi3EEENS4_25smem_sparse_ptr_flag_bitsILi2ELi16EEENSK_INS5_IJNS5_IJSB_SQ_EEENS5_IJSC_NSA_ILi64EEEEEEEEENS5_IJNS5_IJS1M_SH_EEESN_EEEEEEEvNS4_8identityENS4_13SM90_TMA_LOADENS1T_IS1V_NS4_18smem_ptr_flag_bitsILi16EEENSK_INS5_IJSQ_S1Z_EEENS5_IJS1Z_SB_EEEEEEEvS26_EENS_8epilogue10collective6detail29Sm90TmaWarpSpecializedAdapterINS2G_15DefaultEpilogueIfNS5_IJSB_llEEES2K_NS2F_6thread17LinearCombinationIfLi1EffLNS2L_9ScaleType4KindE0ELNS_15FloatRoundStyleE2EfEENS1_15EpilogueDefaultEEEEEvvEEEEvNT_6ParamsE:
	.zero		1920


//--------------------- SYMBOLS --------------------------

	.type		.nv.reservedSmem.offset0,@object
	.size		.nv.reservedSmem.offset0,0x4
